//
// Generated by NVIDIA NVVM Compiler
//
// Compiler Build ID: CL-36424714
// Cuda compilation tools, release 13.0, V13.0.88
// Based on NVVM 20.0.0
//

.version 9.0
.target sm_100
.address_size 64

	// .globl	writeToSurface
// _ZZ36labelComponentsSharedWithConnectionsE6labels has been demoted
// _ZZ21labelComponentsSharedE6pixels has been demoted
// _ZZ21labelComponentsSharedE6labels has been demoted
// _ZZ21colorComponentAtPixelE13toSearchLabel has been demoted

.visible .entry writeToSurface(
	.param .u64 writeToSurface_param_0,
	.param .u32 writeToSurface_param_1,
	.param .u32 writeToSurface_param_2,
	.param .u8 writeToSurface_param_3,
	.param .u8 writeToSurface_param_4,
	.param .u8 writeToSurface_param_5
)
{
	.reg .pred 	%p<4>;
	.reg .b16 	%rs<8>;
	.reg .b32 	%r<14>;
	.reg .b64 	%rd<2>;

	ld.param.u64 	%rd1, [writeToSurface_param_0];
	ld.param.u32 	%r3, [writeToSurface_param_1];
	ld.param.u32 	%r4, [writeToSurface_param_2];
	ld.param.s8 	%rs1, [writeToSurface_param_3];
	ld.param.s8 	%rs2, [writeToSurface_param_4];
	ld.param.s8 	%rs3, [writeToSurface_param_5];
	mov.u32 	%r6, %ctaid.x;
	mov.u32 	%r7, %ntid.x;
	mov.u32 	%r8, %tid.x;
	mad.lo.s32 	%r1, %r6, %r7, %r8;
	mov.u32 	%r9, %ctaid.y;
	mov.u32 	%r10, %ntid.y;
	mov.u32 	%r11, %tid.y;
	mad.lo.s32 	%r12, %r9, %r10, %r11;
	setp.ge.u32 	%p1, %r1, %r3;
	setp.ge.u32 	%p2, %r12, %r4;
	or.pred  	%p3, %p1, %p2;
	@%p3 bra 	$L__BB0_2;
	shl.b32 	%r13, %r1, 2;
	and.b16  	%rs4, %rs1, 255;
	and.b16  	%rs5, %rs2, 255;
	and.b16  	%rs6, %rs3, 255;
	mov.b16 	%rs7, 255;
	sust.b.2d.v4.b8.trap 	[%rd1, {%r13, %r12}], {%rs4, %rs5, %rs6, %rs7};
$L__BB0_2:
	ret;

}
	// .globl	interleaveRGB
.visible .entry interleaveRGB(
	.param .u64 interleaveRGB_param_0,
	.param .u32 interleaveRGB_param_1,
	.param .u32 interleaveRGB_param_2,
	.param .u64 .ptr .align 1 interleaveRGB_param_3,
	.param .u64 .ptr .align 1 interleaveRGB_param_4,
	.param .u64 .ptr .align 1 interleaveRGB_param_5
)
{
	.reg .pred 	%p<4>;
	.reg .b16 	%rs<5>;
	.reg .b32 	%r<17>;
	.reg .b64 	%rd<12>;

	ld.param.u64 	%rd1, [interleaveRGB_param_0];
	ld.param.u32 	%r3, [interleaveRGB_param_1];
	ld.param.u32 	%r5, [interleaveRGB_param_2];
	ld.param.u64 	%rd2, [interleaveRGB_param_3];
	ld.param.u64 	%rd3, [interleaveRGB_param_4];
	ld.param.u64 	%rd4, [interleaveRGB_param_5];
	mov.u32 	%r6, %ctaid.x;
	mov.u32 	%r7, %ntid.x;
	mov.u32 	%r8, %tid.x;
	mad.lo.s32 	%r1, %r6, %r7, %r8;
	mov.u32 	%r9, %ctaid.y;
	mov.u32 	%r10, %ntid.y;
	mov.u32 	%r11, %tid.y;
	mad.lo.s32 	%r12, %r9, %r10, %r11;
	setp.ge.u32 	%p1, %r1, %r3;
	setp.ge.u32 	%p2, %r12, %r5;
	or.pred  	%p3, %p1, %p2;
	@%p3 bra 	$L__BB1_2;
	cvta.to.global.u64 	%rd5, %rd2;
	cvta.to.global.u64 	%rd6, %rd3;
	cvta.to.global.u64 	%rd7, %rd4;
	mad.lo.s32 	%r13, %r3, %r12, %r1;
	cvt.u64.u32 	%rd8, %r13;
	add.s64 	%rd9, %rd5, %rd8;
	ld.global.u8 	%rs1, [%rd9];
	add.s64 	%rd10, %rd6, %rd8;
	ld.global.u8 	%rs2, [%rd10];
	add.s64 	%rd11, %rd7, %rd8;
	ld.global.u8 	%rs3, [%rd11];
	shl.b32 	%r14, %r1, 2;
	not.b32 	%r15, %r12;
	add.s32 	%r16, %r5, %r15;
	mov.b16 	%rs4, 255;
	sust.b.2d.v4.b8.trap 	[%rd1, {%r14, %r16}], {%rs1, %rs2, %rs3, %rs4};
$L__BB1_2:
	ret;

}
	// .globl	labelPixels
.visible .entry labelPixels(
	.param .u64 .ptr .align 1 labelPixels_param_0,
	.param .u32 labelPixels_param_1,
	.param .u32 labelPixels_param_2
)
{
	.reg .pred 	%p<4>;
	.reg .b32 	%r<20>;
	.reg .b32 	%f<9>;
	.reg .b64 	%rd<5>;

	ld.param.u64 	%rd1, [labelPixels_param_0];
	ld.param.u32 	%r3, [labelPixels_param_1];
	ld.param.u32 	%r5, [labelPixels_param_2];
	mov.u32 	%r6, %ctaid.x;
	mov.u32 	%r7, %ntid.x;
	mov.u32 	%r8, %tid.x;
	mad.lo.s32 	%r1, %r6, %r7, %r8;
	mov.u32 	%r9, %ctaid.y;
	mov.u32 	%r10, %ntid.y;
	mov.u32 	%r11, %tid.y;
	mad.lo.s32 	%r12, %r9, %r10, %r11;
	setp.ge.u32 	%p1, %r1, %r3;
	setp.ge.u32 	%p2, %r12, %r5;
	or.pred  	%p3, %p1, %p2;
	@%p3 bra 	$L__BB2_2;
	cvta.to.global.u64 	%rd2, %rd1;
	cvt.rn.f32.u32 	%f1, %r1;
	cvt.rn.f32.s32 	%f2, %r3;
	div.rn.f32 	%f3, %f1, %f2;
	mul.f32 	%f4, %f3, 0f437F0000;
	cvt.rzi.u32.f32 	%r13, %f4;
	cvt.rn.f32.u32 	%f5, %r12;
	cvt.rn.f32.s32 	%f6, %r5;
	div.rn.f32 	%f7, %f5, %f6;
	mul.f32 	%f8, %f7, 0f437F0000;
	cvt.rzi.u32.f32 	%r14, %f8;
	mad.lo.s32 	%r15, %r3, %r12, %r1;
	mul.wide.u32 	%rd3, %r15, 4;
	add.s64 	%rd4, %rd2, %rd3;
	prmt.b32 	%r16, %r13, %r14, 0x3340U;
	mov.b32 	%r17, 0;
	prmt.b32 	%r18, %r17, 65535, 0x3340U;
	prmt.b32 	%r19, %r16, %r18, 0x5410U;
	st.global.u32 	[%rd4], %r19;
$L__BB2_2:
	ret;

}
	// .globl	labelPixelsCombinations
.visible .entry labelPixelsCombinations(
	.param .u64 .ptr .align 1 labelPixelsCombinations_param_0,
	.param .u32 labelPixelsCombinations_param_1,
	.param .u32 labelPixelsCombinations_param_2
)
{
	.reg .pred 	%p<4>;
	.reg .b32 	%r<30>;
	.reg .b64 	%rd<5>;

	ld.param.u64 	%rd1, [labelPixelsCombinations_param_0];
	ld.param.u32 	%r3, [labelPixelsCombinations_param_1];
	ld.param.u32 	%r4, [labelPixelsCombinations_param_2];
	mov.u32 	%r6, %ctaid.x;
	mov.u32 	%r7, %ntid.x;
	mov.u32 	%r8, %tid.x;
	mad.lo.s32 	%r1, %r6, %r7, %r8;
	mov.u32 	%r9, %ctaid.y;
	mov.u32 	%r10, %ntid.y;
	mov.u32 	%r11, %tid.y;
	mad.lo.s32 	%r12, %r9, %r10, %r11;
	setp.ge.u32 	%p1, %r1, %r3;
	setp.ge.u32 	%p2, %r12, %r4;
	or.pred  	%p3, %p1, %p2;
	@%p3 bra 	$L__BB3_2;
	cvta.to.global.u64 	%rd2, %rd1;
	mul.hi.s32 	%r13, %r3, -2139062143;
	add.s32 	%r14, %r13, %r3;
	shr.u32 	%r15, %r14, 31;
	shr.u32 	%r16, %r14, 7;
	add.s32 	%r17, %r16, %r15;
	mul.hi.u32 	%r18, %r1, -2139062143;
	shr.u32 	%r19, %r18, 7;
	mul.hi.u32 	%r20, %r12, -2139062143;
	shr.u32 	%r21, %r20, 7;
	add.s32 	%r22, %r21, %r19;
	mad.lo.s32 	%r23, %r17, %r21, %r22;
	add.s32 	%r24, %r1, %r19;
	add.s32 	%r25, %r12, %r21;
	mad.lo.s32 	%r26, %r3, %r12, %r1;
	mul.wide.u32 	%rd3, %r26, 4;
	add.s64 	%rd4, %rd2, %rd3;
	prmt.b32 	%r27, %r24, %r25, 0x3340U;
	prmt.b32 	%r28, %r23, 65535, 0x3340U;
	prmt.b32 	%r29, %r27, %r28, 0x5410U;
	st.global.u32 	[%rd4], %r29;
$L__BB3_2:
	ret;

}
	// .globl	labelWithConnectionInfo
.visible .entry labelWithConnectionInfo(
	.param .u64 .ptr .align 1 labelWithConnectionInfo_param_0,
	.param .u64 .ptr .align 1 labelWithConnectionInfo_param_1,
	.param .u64 .ptr .align 1 labelWithConnectionInfo_param_2,
	.param .u64 .ptr .align 1 labelWithConnectionInfo_param_3,
	.param .u32 labelWithConnectionInfo_param_4,
	.param .u32 labelWithConnectionInfo_param_5
)
{
	.reg .pred 	%p<32>;
	.reg .b16 	%rs<76>;
	.reg .b32 	%r<42>;
	.reg .b64 	%rd<31>;

	ld.param.u64 	%rd8, [labelWithConnectionInfo_param_0];
	ld.param.u64 	%rd9, [labelWithConnectionInfo_param_1];
	ld.param.u64 	%rd10, [labelWithConnectionInfo_param_2];
	ld.param.u64 	%rd11, [labelWithConnectionInfo_param_3];
	ld.param.u32 	%r13, [labelWithConnectionInfo_param_4];
	ld.param.u32 	%r15, [labelWithConnectionInfo_param_5];
	cvta.to.global.u64 	%rd1, %rd11;
	cvta.to.global.u64 	%rd2, %rd10;
	cvta.to.global.u64 	%rd3, %rd9;
	mov.u32 	%r16, %ctaid.x;
	mov.u32 	%r17, %ntid.x;
	mov.u32 	%r18, %tid.x;
	mad.lo.s32 	%r1, %r16, %r17, %r18;
	mov.u32 	%r19, %ctaid.y;
	mov.u32 	%r20, %ntid.y;
	mov.u32 	%r21, %tid.y;
	mad.lo.s32 	%r22, %r19, %r20, %r21;
	setp.ge.u32 	%p7, %r1, %r13;
	setp.ge.u32 	%p8, %r22, %r15;
	or.pred  	%p9, %p7, %p8;
	@%p9 bra 	$L__BB4_21;
	mul.lo.s32 	%r3, %r13, %r22;
	add.s32 	%r4, %r3, %r1;
	cvt.u64.u32 	%rd12, %r4;
	add.s64 	%rd13, %rd3, %rd12;
	ld.global.u8 	%rs1, [%rd13];
	add.s64 	%rd14, %rd2, %rd12;
	ld.global.u8 	%rs2, [%rd14];
	add.s64 	%rd15, %rd1, %rd12;
	ld.global.u8 	%rs3, [%rd15];
	add.s32 	%r24, %r13, -1;
	setp.ge.u32 	%p10, %r1, %r24;
	mov.b32 	%r38, 0;
	@%p10 bra 	$L__BB4_5;
	add.s32 	%r26, %r4, 1;
	cvt.u64.u32 	%rd4, %r26;
	add.s64 	%rd16, %rd3, %rd4;
	ld.global.u8 	%rs8, [%rd16];
	min.u16 	%rs11, %rs8, %rs1;
	max.u16 	%rs12, %rs8, %rs1;
	sub.s16 	%rs13, %rs12, %rs11;
	setp.gt.u16 	%p11, %rs13, 29;
	@%p11 bra 	$L__BB4_5;
	add.s64 	%rd17, %rd1, %rd4;
	ld.global.u8 	%rs4, [%rd17];
	add.s64 	%rd18, %rd2, %rd4;
	ld.global.u8 	%rs14, [%rd18];
	min.u16 	%rs17, %rs14, %rs2;
	max.u16 	%rs18, %rs14, %rs2;
	sub.s16 	%rs19, %rs18, %rs17;
	setp.gt.u16 	%p12, %rs19, 29;
	@%p12 bra 	$L__BB4_5;
	min.u16 	%rs22, %rs4, %rs3;
	max.u16 	%rs23, %rs4, %rs3;
	sub.s16 	%rs24, %rs23, %rs22;
	setp.lt.u16 	%p13, %rs24, 30;
	selp.b32 	%r38, -2147483648, 0, %p13;
$L__BB4_5:
	setp.eq.s32 	%p14, %r1, 0;
	@%p14 bra 	$L__BB4_10;
	add.s32 	%r28, %r4, -1;
	cvt.u64.u32 	%rd5, %r28;
	add.s64 	%rd19, %rd3, %rd5;
	ld.global.u8 	%rs25, [%rd19];
	min.u16 	%rs28, %rs25, %rs1;
	max.u16 	%rs29, %rs25, %rs1;
	sub.s16 	%rs30, %rs29, %rs28;
	setp.gt.u16 	%p16, %rs30, 29;
	mov.pred 	%p29, 0;
	@%p16 bra 	$L__BB4_9;
	add.s64 	%rd20, %rd1, %rd5;
	ld.global.u8 	%rs5, [%rd20];
	add.s64 	%rd21, %rd2, %rd5;
	ld.global.u8 	%rs31, [%rd21];
	min.u16 	%rs34, %rs31, %rs2;
	max.u16 	%rs35, %rs31, %rs2;
	sub.s16 	%rs36, %rs35, %rs34;
	setp.gt.u16 	%p18, %rs36, 29;
	@%p18 bra 	$L__BB4_9;
	min.u16 	%rs39, %rs5, %rs3;
	max.u16 	%rs40, %rs5, %rs3;
	sub.s16 	%rs41, %rs40, %rs39;
	setp.lt.u16 	%p29, %rs41, 30;
$L__BB4_9:
	or.b32  	%r29, %r38, 1073741824;
	selp.b32 	%r38, %r29, %r38, %p29;
$L__BB4_10:
	add.s32 	%r30, %r15, -1;
	setp.ge.u32 	%p19, %r22, %r30;
	@%p19 bra 	$L__BB4_15;
	add.s32 	%r31, %r4, %r13;
	cvt.u64.u32 	%rd6, %r31;
	add.s64 	%rd22, %rd3, %rd6;
	ld.global.u8 	%rs42, [%rd22];
	min.u16 	%rs45, %rs42, %rs1;
	max.u16 	%rs46, %rs42, %rs1;
	sub.s16 	%rs47, %rs46, %rs45;
	setp.gt.u16 	%p21, %rs47, 29;
	mov.pred 	%p30, 0;
	@%p21 bra 	$L__BB4_14;
	add.s64 	%rd23, %rd1, %rd6;
	ld.global.u8 	%rs6, [%rd23];
	add.s64 	%rd24, %rd2, %rd6;
	ld.global.u8 	%rs48, [%rd24];
	min.u16 	%rs51, %rs48, %rs2;
	max.u16 	%rs52, %rs48, %rs2;
	sub.s16 	%rs53, %rs52, %rs51;
	setp.gt.u16 	%p23, %rs53, 29;
	@%p23 bra 	$L__BB4_14;
	min.u16 	%rs56, %rs6, %rs3;
	max.u16 	%rs57, %rs6, %rs3;
	sub.s16 	%rs58, %rs57, %rs56;
	setp.lt.u16 	%p30, %rs58, 30;
$L__BB4_14:
	or.b32  	%r32, %r38, 536870912;
	selp.b32 	%r38, %r32, %r38, %p30;
$L__BB4_15:
	setp.eq.s32 	%p24, %r22, 0;
	@%p24 bra 	$L__BB4_20;
	sub.s32 	%r33, %r3, %r13;
	add.s32 	%r34, %r33, %r1;
	cvt.u64.u32 	%rd25, %r34;
	add.s64 	%rd26, %rd3, %rd25;
	ld.global.u8 	%rs59, [%rd26];
	add.s64 	%rd7, %rd2, %rd25;
	add.s64 	%rd27, %rd1, %rd25;
	ld.global.u8 	%rs7, [%rd27];
	min.u16 	%rs62, %rs59, %rs1;
	max.u16 	%rs63, %rs59, %rs1;
	sub.s16 	%rs64, %rs63, %rs62;
	setp.gt.u16 	%p26, %rs64, 29;
	mov.pred 	%p31, 0;
	@%p26 bra 	$L__BB4_19;
	ld.global.u8 	%rs65, [%rd7];
	min.u16 	%rs68, %rs65, %rs2;
	max.u16 	%rs69, %rs65, %rs2;
	sub.s16 	%rs70, %rs69, %rs68;
	setp.gt.u16 	%p28, %rs70, 29;
	@%p28 bra 	$L__BB4_19;
	min.u16 	%rs73, %rs7, %rs3;
	max.u16 	%rs74, %rs7, %rs3;
	sub.s16 	%rs75, %rs74, %rs73;
	setp.lt.u16 	%p31, %rs75, 30;
$L__BB4_19:
	or.b32  	%r35, %r38, 268435456;
	selp.b32 	%r38, %r35, %r38, %p31;
$L__BB4_20:
	add.s32 	%r36, %r4, 1;
	or.b32  	%r37, %r38, %r36;
	cvta.to.global.u64 	%rd28, %rd8;
	mul.wide.u32 	%rd29, %r4, 4;
	add.s64 	%rd30, %rd28, %rd29;
	st.global.u32 	[%rd30], %r37;
$L__BB4_21:
	ret;

}
	// .globl	labelComponentsSharedWithConnections
.visible .entry labelComponentsSharedWithConnections(
	.param .u64 .ptr .align 1 labelComponentsSharedWithConnections_param_0,
	.param .u64 .ptr .align 1 labelComponentsSharedWithConnections_param_1,
	.param .u32 labelComponentsSharedWithConnections_param_2,
	.param .u32 labelComponentsSharedWithConnections_param_3,
	.param .u32 labelComponentsSharedWithConnections_param_4,
	.param .u64 .ptr .align 1 labelComponentsSharedWithConnections_param_5,
	.param .u8 labelComponentsSharedWithConnections_param_6,
	.param .u8 labelComponentsSharedWithConnections_param_7
)
{
	.reg .pred 	%p<44>;
	.reg .b16 	%rs<3>;
	.reg .b32 	%r<85>;
	.reg .b64 	%rd<19>;
	// demoted variable
	.shared .align 4 .b8 _ZZ36labelComponentsSharedWithConnectionsE6labels[4624];
	ld.param.u64 	%rd6, [labelComponentsSharedWithConnections_param_0];
	ld.param.u64 	%rd5, [labelComponentsSharedWithConnections_param_1];
	ld.param.u32 	%r27, [labelComponentsSharedWithConnections_param_2];
	ld.param.u32 	%r28, [labelComponentsSharedWithConnections_param_3];
	ld.param.u64 	%rd7, [labelComponentsSharedWithConnections_param_5];
	ld.param.u8 	%rs1, [labelComponentsSharedWithConnections_param_6];
	ld.param.u8 	%rs2, [labelComponentsSharedWithConnections_param_7];
	cvta.to.global.u64 	%rd1, %rd7;
	cvta.to.global.u64 	%rd2, %rd6;
	mov.u32 	%r29, %ctaid.x;
	shl.b32 	%r30, %r29, 1;
	cvt.u32.u16 	%r31, %rs2;
	add.s32 	%r32, %r30, %r31;
	mov.u32 	%r33, %ctaid.y;
	shl.b32 	%r34, %r33, 1;
	cvt.u32.u16 	%r35, %rs1;
	add.s32 	%r1, %r34, %r35;
	mov.u32 	%r36, %ntid.x;
	mul.lo.s32 	%r2, %r32, %r36;
	mov.u32 	%r3, %tid.x;
	add.s32 	%r4, %r2, %r3;
	mov.u32 	%r37, %ntid.y;
	mul.lo.s32 	%r5, %r1, %r37;
	mov.u32 	%r6, %tid.y;
	add.s32 	%r7, %r5, %r6;
	setp.ge.u32 	%p6, %r4, %r27;
	setp.ge.u32 	%p7, %r7, %r28;
	or.pred  	%p8, %p7, %p6;
	@%p8 bra 	$L__BB5_38;
	mov.u32 	%r38, _ZZ36labelComponentsSharedWithConnectionsE6labels;
	mad.lo.s32 	%r8, %r6, 136, %r38;
	setp.eq.s32 	%p9, %r6, 31;
	@%p9 bra 	$L__BB5_7;
	setp.ne.s32 	%p10, %r6, 0;
	@%p10 bra 	$L__BB5_18;
	add.s32 	%r47, %r5, -1;
	mul.lo.s32 	%r9, %r47, %r27;
	setp.eq.s32 	%p14, %r1, 0;
	@%p14 bra 	$L__BB5_18;
	add.s32 	%r48, %r9, %r4;
	mul.wide.s32 	%rd9, %r48, 4;
	add.s64 	%rd3, %rd2, %rd9;
	ld.global.u32 	%r49, [%rd3];
	shl.b32 	%r50, %r3, 2;
	add.s32 	%r52, %r38, %r50;
	st.shared.u32 	[%r52+4], %r49;
	setp.eq.s32 	%p15, %r3, 31;
	@%p15 bra 	$L__BB5_16;
	setp.ne.s32 	%p16, %r3, 0;
	@%p16 bra 	$L__BB5_17;
	ld.global.u32 	%r54, [%rd3+-4];
	st.shared.u32 	[_ZZ36labelComponentsSharedWithConnectionsE6labels], %r54;
	bra.uni 	$L__BB5_19;
$L__BB5_7:
	add.s32 	%r39, %r5, 32;
	mul.lo.s32 	%r10, %r39, %r27;
	setp.ge.s32 	%p11, %r39, %r28;
	@%p11 bra 	$L__BB5_18;
	add.s32 	%r40, %r10, %r4;
	mul.wide.s32 	%rd8, %r40, 4;
	add.s64 	%rd4, %rd2, %rd8;
	ld.global.u32 	%r41, [%rd4];
	shl.b32 	%r42, %r3, 2;
	add.s32 	%r44, %r38, %r42;
	st.shared.u32 	[%r44+4492], %r41;
	setp.eq.s32 	%p12, %r3, 31;
	@%p12 bra 	$L__BB5_11;
	setp.ne.s32 	%p13, %r3, 0;
	@%p13 bra 	$L__BB5_12;
	ld.global.u32 	%r46, [%rd4+-4];
	st.shared.u32 	[_ZZ36labelComponentsSharedWithConnectionsE6labels+4488], %r46;
	bra.uni 	$L__BB5_19;
$L__BB5_11:
	ld.global.u32 	%r45, [%rd4+4];
	st.shared.u32 	[_ZZ36labelComponentsSharedWithConnectionsE6labels+4620], %r45;
$L__BB5_12:
	setp.eq.s32 	%p43, %r3, 0;
$L__BB5_13:
	setp.ne.s32 	%p20, %r3, 31;
	mov.pred 	%p42, 0;
	@%p20 bra 	$L__BB5_21;
	add.s32 	%r12, %r2, 32;
	setp.ge.s32 	%p22, %r12, %r27;
	mov.pred 	%p42, -1;
	@%p22 bra 	$L__BB5_21;
	mad.lo.s32 	%r55, %r7, %r27, %r12;
	mul.wide.s32 	%rd10, %r55, 4;
	add.s64 	%rd11, %rd2, %rd10;
	ld.global.u32 	%r56, [%rd11];
	st.shared.u32 	[%r8+268], %r56;
	bra.uni 	$L__BB5_21;
$L__BB5_16:
	ld.global.u32 	%r53, [%rd3+4];
	st.shared.u32 	[_ZZ36labelComponentsSharedWithConnectionsE6labels+132], %r53;
$L__BB5_17:
	setp.eq.s32 	%p43, %r3, 0;
	bra.uni 	$L__BB5_13;
$L__BB5_18:
	setp.ne.s32 	%p18, %r3, 0;
	mov.pred 	%p43, 0;
	@%p18 bra 	$L__BB5_13;
$L__BB5_19:
	add.s32 	%r11, %r2, -1;
	setp.lt.s32 	%p26, %r11, 0;
	mov.pred 	%p43, -1;
	mov.pred 	%p42, 0;
	@%p26 bra 	$L__BB5_21;
	mad.lo.s32 	%r57, %r7, %r27, %r11;
	mul.wide.s32 	%rd12, %r57, 4;
	add.s64 	%rd13, %rd2, %rd12;
	ld.global.u32 	%r58, [%rd13];
	st.shared.u32 	[%r8+136], %r58;
$L__BB5_21:
	mad.lo.s32 	%r13, %r7, %r27, %r4;
	mul.wide.u32 	%rd14, %r13, 4;
	add.s64 	%rd15, %rd2, %rd14;
	ld.global.u32 	%r59, [%rd15];
	add.s32 	%r14, %r8, 136;
	shl.b32 	%r60, %r3, 2;
	add.s32 	%r15, %r14, %r60;
	st.shared.u32 	[%r15+4], %r59;
	bar.sync 	0;
	ld.shared.u32 	%r16, [%r15+4];
	shfl.sync.down.b32	%r83|%p29, %r16, 1, 31, -1;
	not.pred 	%p30, %p42;
	@%p30 bra 	$L__BB5_23;
	ld.shared.u32 	%r83, [%r8+268];
$L__BB5_23:
	setp.gt.s32 	%p31, %r16, -1;
	@%p31 bra 	$L__BB5_26;
	and.b32  	%r61, %r16, 268435455;
	and.b32  	%r20, %r83, 268435455;
	setp.ge.u32 	%p32, %r61, %r20;
	@%p32 bra 	$L__BB5_26;
	and.b32  	%r62, %r16, -268435456;
	or.b32  	%r63, %r20, %r62;
	st.shared.u32 	[%r15+4], %r63;
	atom.global.or.b32 	%r64, [%rd1], 1;
$L__BB5_26:
	and.b32  	%r65, %r16, 536870912;
	setp.eq.s32 	%p33, %r65, 0;
	@%p33 bra 	$L__BB5_29;
	ld.shared.u32 	%r66, [%r15+140];
	and.b32  	%r67, %r16, 268435455;
	and.b32  	%r21, %r66, 268435455;
	setp.ge.u32 	%p34, %r67, %r21;
	@%p34 bra 	$L__BB5_29;
	and.b32  	%r68, %r16, -268435456;
	or.b32  	%r69, %r21, %r68;
	st.shared.u32 	[%r15+4], %r69;
	atom.global.or.b32 	%r70, [%rd1], 1;
$L__BB5_29:
	bar.sync 	0;
	shfl.sync.up.b32	%r84|%p35, %r16, 1, 0, -1;
	not.pred 	%p36, %p43;
	@%p36 bra 	$L__BB5_31;
	ld.shared.u32 	%r84, [%r14];
$L__BB5_31:
	and.b32  	%r71, %r16, 1073741824;
	setp.eq.s32 	%p37, %r71, 0;
	@%p37 bra 	$L__BB5_34;
	and.b32  	%r72, %r16, 268435455;
	and.b32  	%r25, %r84, 268435455;
	setp.ge.u32 	%p38, %r72, %r25;
	@%p38 bra 	$L__BB5_34;
	and.b32  	%r73, %r16, -268435456;
	or.b32  	%r74, %r25, %r73;
	st.shared.u32 	[%r15+4], %r74;
	atom.global.or.b32 	%r75, [%rd1], 1;
$L__BB5_34:
	and.b32  	%r76, %r16, 268435456;
	setp.eq.s32 	%p39, %r76, 0;
	@%p39 bra 	$L__BB5_37;
	ld.shared.u32 	%r77, [%r15+-132];
	and.b32  	%r78, %r16, 268435455;
	and.b32  	%r26, %r77, 268435455;
	setp.ge.u32 	%p40, %r78, %r26;
	@%p40 bra 	$L__BB5_37;
	and.b32  	%r79, %r16, -268435456;
	or.b32  	%r80, %r26, %r79;
	st.shared.u32 	[%r15+4], %r80;
	atom.global.or.b32 	%r81, [%rd1], 1;
$L__BB5_37:
	bar.sync 	0;
	ld.shared.u32 	%r82, [%r15+4];
	cvta.to.global.u64 	%rd16, %rd5;
	mul.wide.s32 	%rd17, %r13, 4;
	add.s64 	%rd18, %rd16, %rd17;
	st.global.u32 	[%rd18], %r82;
$L__BB5_38:
	ret;

}
	// .globl	labelPixelsRowed
.visible .entry labelPixelsRowed(
	.param .u64 .ptr .align 1 labelPixelsRowed_param_0,
	.param .u32 labelPixelsRowed_param_1,
	.param .u32 labelPixelsRowed_param_2
)
{
	.reg .pred 	%p<4>;
	.reg .b32 	%r<19>;
	.reg .b32 	%f<5>;
	.reg .b64 	%rd<5>;

	ld.param.u64 	%rd1, [labelPixelsRowed_param_0];
	ld.param.u32 	%r3, [labelPixelsRowed_param_1];
	ld.param.u32 	%r4, [labelPixelsRowed_param_2];
	mov.u32 	%r6, %ctaid.x;
	mov.u32 	%r7, %ntid.x;
	mov.u32 	%r8, %tid.x;
	mad.lo.s32 	%r1, %r6, %r7, %r8;
	mov.u32 	%r9, %ctaid.y;
	mov.u32 	%r10, %ntid.y;
	mov.u32 	%r11, %tid.y;
	mad.lo.s32 	%r12, %r9, %r10, %r11;
	setp.ge.u32 	%p1, %r1, %r3;
	setp.ge.u32 	%p2, %r12, %r4;
	or.pred  	%p3, %p1, %p2;
	@%p3 bra 	$L__BB6_2;
	cvta.to.global.u64 	%rd2, %rd1;
	cvt.rn.f32.u32 	%f1, %r1;
	cvt.rn.f32.s32 	%f2, %r3;
	div.rn.f32 	%f3, %f1, %f2;
	mul.f32 	%f4, %f3, 0f437F0000;
	cvt.rzi.u32.f32 	%r13, %f4;
	mad.lo.s32 	%r14, %r3, %r12, %r1;
	mul.wide.u32 	%rd3, %r14, 4;
	add.s64 	%rd4, %rd2, %rd3;
	prmt.b32 	%r15, %r13, 0, 0x3340U;
	mov.b32 	%r16, 0;
	prmt.b32 	%r17, %r16, 65535, 0x3340U;
	prmt.b32 	%r18, %r15, %r17, 0x5410U;
	st.global.u32 	[%rd4], %r18;
$L__BB6_2:
	ret;

}
	// .globl	labelComponentsShared
.visible .entry labelComponentsShared(
	.param .u64 .ptr .align 1 labelComponentsShared_param_0,
	.param .u64 .ptr .align 1 labelComponentsShared_param_1,
	.param .u32 labelComponentsShared_param_2,
	.param .u32 labelComponentsShared_param_3,
	.param .u64 .ptr .align 1 labelComponentsShared_param_4,
	.param .u64 .ptr .align 1 labelComponentsShared_param_5,
	.param .u64 .ptr .align 1 labelComponentsShared_param_6,
	.param .u32 labelComponentsShared_param_7,
	.param .u64 .ptr .align 1 labelComponentsShared_param_8,
	.param .u8 labelComponentsShared_param_9,
	.param .u8 labelComponentsShared_param_10
)
{
	.reg .pred 	%p<32>;
	.reg .b16 	%rs<99>;
	.reg .b32 	%r<246>;
	.reg .b64 	%rd<46>;
	// demoted variable
	.shared .align 4 .b8 _ZZ21labelComponentsSharedE6pixels[4624];
	// demoted variable
	.shared .align 4 .b8 _ZZ21labelComponentsSharedE6labels[4624];
	ld.param.u64 	%rd15, [labelComponentsShared_param_0];
	ld.param.u32 	%r32, [labelComponentsShared_param_2];
	ld.param.u32 	%r33, [labelComponentsShared_param_3];
	ld.param.u64 	%rd16, [labelComponentsShared_param_4];
	ld.param.u64 	%rd17, [labelComponentsShared_param_5];
	ld.param.u64 	%rd18, [labelComponentsShared_param_6];
	ld.param.u32 	%r34, [labelComponentsShared_param_7];
	ld.param.u64 	%rd19, [labelComponentsShared_param_8];
	ld.param.u8 	%rs21, [labelComponentsShared_param_9];
	ld.param.u8 	%rs22, [labelComponentsShared_param_10];
	cvta.to.global.u64 	%rd1, %rd19;
	cvta.to.global.u64 	%rd2, %rd18;
	cvta.to.global.u64 	%rd3, %rd17;
	cvta.to.global.u64 	%rd4, %rd16;
	cvta.to.global.u64 	%rd5, %rd15;
	mov.u32 	%r35, %ctaid.x;
	shl.b32 	%r36, %r35, 1;
	cvt.u32.u16 	%r37, %rs22;
	add.s32 	%r38, %r36, %r37;
	mov.u32 	%r39, %ctaid.y;
	shl.b32 	%r40, %r39, 1;
	cvt.u32.u16 	%r41, %rs21;
	add.s32 	%r1, %r40, %r41;
	mov.u32 	%r42, %ntid.x;
	mul.lo.s32 	%r2, %r38, %r42;
	mov.u32 	%r3, %tid.x;
	add.s32 	%r4, %r2, %r3;
	mov.u32 	%r43, %ntid.y;
	mul.lo.s32 	%r5, %r1, %r43;
	mov.u32 	%r6, %tid.y;
	add.s32 	%r7, %r5, %r6;
	setp.ge.s32 	%p1, %r4, %r32;
	setp.ge.s32 	%p2, %r7, %r33;
	or.pred  	%p3, %p2, %p1;
	@%p3 bra 	$L__BB7_40;
	mul.lo.s32 	%r8, %r7, %r32;
	add.s32 	%r9, %r8, %r4;
	mul.lo.s32 	%r44, %r6, 136;
	mov.u32 	%r45, _ZZ21labelComponentsSharedE6labels;
	add.s32 	%r10, %r45, %r44;
	mov.u32 	%r46, _ZZ21labelComponentsSharedE6pixels;
	add.s32 	%r11, %r46, %r44;
	setp.eq.s32 	%p4, %r6, 31;
	@%p4 bra 	$L__BB7_7;
	setp.ne.s32 	%p5, %r6, 0;
	@%p5 bra 	$L__BB7_12;
	add.s32 	%r74, %r5, -1;
	mad.lo.s32 	%r12, %r74, %r32, %r4;
	setp.eq.s32 	%p9, %r1, 0;
	@%p9 bra 	$L__BB7_12;
	shl.b32 	%r75, %r3, 2;
	add.s32 	%r77, %r45, %r75;
	cvt.s64.s32 	%rd22, %r12;
	mul.wide.s32 	%rd23, %r12, 4;
	add.s64 	%rd6, %rd5, %rd23;
	ld.global.u32 	%r78, [%rd6];
	st.shared.u32 	[%r77+4], %r78;
	add.s64 	%rd7, %rd4, %rd22;
	add.s64 	%rd8, %rd3, %rd22;
	add.s64 	%rd9, %rd2, %rd22;
	mov.u32 	%r79, _ZZ21labelComponentsSharedE6pixels;
	add.s32 	%r80, %r79, %r75;
	ld.global.u8 	%r81, [%rd8];
	ld.global.u8 	%r82, [%rd7];
	prmt.b32 	%r83, %r82, %r81, 0x3340U;
	ld.global.u8 	%r84, [%rd9];
	prmt.b32 	%r85, %r84, 65535, 0x3340U;
	prmt.b32 	%r86, %r83, %r85, 0x5410U;
	st.shared.u32 	[%r80+4], %r86;
	setp.eq.s32 	%p10, %r3, 31;
	@%p10 bra 	$L__BB7_16;
	setp.ne.s32 	%p11, %r3, 0;
	@%p11 bra 	$L__BB7_19;
	ld.global.u32 	%r94, [%rd6+-4];
	st.shared.u32 	[_ZZ21labelComponentsSharedE6labels], %r94;
	ld.global.u8 	%r95, [%rd8+-1];
	ld.global.u8 	%r96, [%rd7+-1];
	prmt.b32 	%r97, %r96, %r95, 0x3340U;
	ld.global.u8 	%r98, [%rd9+-1];
	prmt.b32 	%r99, %r98, 65535, 0x3340U;
	prmt.b32 	%r100, %r97, %r99, 0x5410U;
	st.shared.u32 	[_ZZ21labelComponentsSharedE6pixels], %r100;
	bra.uni 	$L__BB7_14;
$L__BB7_7:
	add.s32 	%r47, %r5, 32;
	mad.lo.s32 	%r13, %r47, %r32, %r4;
	setp.ge.u32 	%p6, %r47, %r33;
	@%p6 bra 	$L__BB7_12;
	shl.b32 	%r48, %r3, 2;
	add.s32 	%r50, %r45, %r48;
	cvt.s64.s32 	%rd20, %r13;
	mul.wide.s32 	%rd21, %r13, 4;
	add.s64 	%rd10, %rd5, %rd21;
	ld.global.u32 	%r51, [%rd10];
	st.shared.u32 	[%r50+4492], %r51;
	add.s64 	%rd11, %rd4, %rd20;
	add.s64 	%rd12, %rd3, %rd20;
	add.s64 	%rd13, %rd2, %rd20;
	mov.u32 	%r52, _ZZ21labelComponentsSharedE6pixels;
	add.s32 	%r53, %r52, %r48;
	ld.global.u8 	%r54, [%rd12];
	ld.global.u8 	%r55, [%rd11];
	prmt.b32 	%r56, %r55, %r54, 0x3340U;
	ld.global.u8 	%r57, [%rd13];
	prmt.b32 	%r58, %r57, 65535, 0x3340U;
	prmt.b32 	%r59, %r56, %r58, 0x5410U;
	st.shared.u32 	[%r53+4492], %r59;
	setp.eq.s32 	%p7, %r3, 31;
	@%p7 bra 	$L__BB7_11;
	setp.ne.s32 	%p8, %r3, 0;
	@%p8 bra 	$L__BB7_19;
	ld.global.u32 	%r67, [%rd10+-4];
	st.shared.u32 	[_ZZ21labelComponentsSharedE6labels+4488], %r67;
	ld.global.u8 	%r68, [%rd12+-1];
	ld.global.u8 	%r69, [%rd11+-1];
	prmt.b32 	%r70, %r69, %r68, 0x3340U;
	ld.global.u8 	%r71, [%rd13+-1];
	prmt.b32 	%r72, %r71, 65535, 0x3340U;
	prmt.b32 	%r73, %r70, %r72, 0x5410U;
	st.shared.u32 	[_ZZ21labelComponentsSharedE6pixels+4488], %r73;
	bra.uni 	$L__BB7_14;
$L__BB7_11:
	ld.global.u32 	%r60, [%rd10+4];
	st.shared.u32 	[_ZZ21labelComponentsSharedE6labels+4620], %r60;
	ld.global.u8 	%r61, [%rd12+1];
	ld.global.u8 	%r62, [%rd11+1];
	prmt.b32 	%r63, %r62, %r61, 0x3340U;
	ld.global.u8 	%r64, [%rd13+1];
	prmt.b32 	%r65, %r64, 65535, 0x3340U;
	prmt.b32 	%r66, %r63, %r65, 0x5410U;
	st.shared.u32 	[_ZZ21labelComponentsSharedE6pixels+4620], %r66;
	bra.uni 	$L__BB7_17;
$L__BB7_12:
	setp.eq.s32 	%p12, %r3, 31;
	@%p12 bra 	$L__BB7_17;
	setp.ne.s32 	%p13, %r3, 0;
	@%p13 bra 	$L__BB7_19;
$L__BB7_14:
	add.s32 	%r109, %r2, -1;
	add.s32 	%r14, %r8, %r109;
	setp.lt.s32 	%p15, %r109, 0;
	@%p15 bra 	$L__BB7_19;
	cvt.s64.s32 	%rd30, %r14;
	mul.wide.s32 	%rd31, %r14, 4;
	add.s64 	%rd32, %rd5, %rd31;
	ld.global.u32 	%r110, [%rd32];
	st.shared.u32 	[%r10+136], %r110;
	add.s64 	%rd33, %rd4, %rd30;
	add.s64 	%rd34, %rd3, %rd30;
	add.s64 	%rd35, %rd2, %rd30;
	ld.global.u8 	%r111, [%rd34];
	ld.global.u8 	%r112, [%rd33];
	prmt.b32 	%r113, %r112, %r111, 0x3340U;
	ld.global.u8 	%r114, [%rd35];
	prmt.b32 	%r115, %r114, 65535, 0x3340U;
	prmt.b32 	%r116, %r113, %r115, 0x5410U;
	st.shared.u32 	[%r11+136], %r116;
	bra.uni 	$L__BB7_19;
$L__BB7_16:
	ld.global.u32 	%r87, [%rd6+4];
	st.shared.u32 	[_ZZ21labelComponentsSharedE6labels+132], %r87;
	ld.global.u8 	%r88, [%rd8+1];
	ld.global.u8 	%r89, [%rd7+1];
	prmt.b32 	%r90, %r89, %r88, 0x3340U;
	ld.global.u8 	%r91, [%rd9+1];
	prmt.b32 	%r92, %r91, 65535, 0x3340U;
	prmt.b32 	%r93, %r90, %r92, 0x5410U;
	st.shared.u32 	[_ZZ21labelComponentsSharedE6pixels+132], %r93;
$L__BB7_17:
	add.s32 	%r101, %r2, 32;
	add.s32 	%r15, %r8, %r101;
	setp.ge.s32 	%p14, %r101, %r32;
	@%p14 bra 	$L__BB7_19;
	cvt.s64.s32 	%rd24, %r15;
	mul.wide.s32 	%rd25, %r15, 4;
	add.s64 	%rd26, %rd5, %rd25;
	ld.global.u32 	%r102, [%rd26];
	st.shared.u32 	[%r10+268], %r102;
	add.s64 	%rd27, %rd4, %rd24;
	add.s64 	%rd28, %rd3, %rd24;
	add.s64 	%rd29, %rd2, %rd24;
	ld.global.u8 	%r103, [%rd28];
	ld.global.u8 	%r104, [%rd27];
	prmt.b32 	%r105, %r104, %r103, 0x3340U;
	ld.global.u8 	%r106, [%rd29];
	prmt.b32 	%r107, %r106, 65535, 0x3340U;
	prmt.b32 	%r108, %r105, %r107, 0x5410U;
	st.shared.u32 	[%r11+268], %r108;
$L__BB7_19:
	cvt.s64.s32 	%rd36, %r9;
	add.s64 	%rd37, %rd4, %rd36;
	add.s64 	%rd38, %rd3, %rd36;
	add.s64 	%rd39, %rd2, %rd36;
	add.s32 	%r117, %r11, 136;
	shl.b32 	%r118, %r3, 2;
	add.s32 	%r16, %r117, %r118;
	ld.global.u8 	%r119, [%rd38];
	ld.global.u8 	%r120, [%rd37];
	prmt.b32 	%r121, %r120, %r119, 0x3340U;
	ld.global.u8 	%r122, [%rd39];
	prmt.b32 	%r123, %r122, 65535, 0x3340U;
	prmt.b32 	%r124, %r121, %r123, 0x5410U;
	st.shared.u32 	[%r16+4], %r124;
	add.s32 	%r125, %r10, 136;
	add.s32 	%r17, %r125, %r118;
	mul.wide.s32 	%rd40, %r9, 4;
	add.s64 	%rd41, %rd5, %rd40;
	ld.global.u32 	%r126, [%rd41];
	st.shared.u32 	[%r17+4], %r126;
	bar.sync 	0;
	sub.s32 	%r18, %r125, %r118;
	sub.s32 	%r127, %r117, %r118;
	ld.shared.u32 	%r19, [%r127+128];
	bfe.u32 	%r128, %r19, 16, 8;
	cvt.u16.u32 	%rs1, %r128;
	bfe.u32 	%r129, %r19, 0, 8;
	cvt.u16.u32 	%rs23, %r129;
	and.b16  	%rs24, %rs23, 255;
	ld.shared.u32 	%r20, [%r127+132];
	bfe.u32 	%r131, %r20, 16, 8;
	cvt.u16.u32 	%rs2, %r131;
	bfe.u32 	%r132, %r20, 0, 8;
	cvt.u16.u32 	%rs25, %r132;
	and.b16  	%rs26, %rs25, 255;
	ld.shared.u32 	%r21, [%r18+132];
	bfe.u32 	%r134, %r21, 16, 8;
	cvt.u16.u32 	%rs3, %r134;
	bfe.u32 	%r135, %r21, 8, 8;
	cvt.u16.u32 	%rs4, %r135;
	bfe.u32 	%r136, %r21, 0, 8;
	cvt.u16.u32 	%rs5, %r136;
	min.u16 	%rs27, %rs26, %rs24;
	max.u16 	%rs28, %rs26, %rs24;
	sub.s16 	%rs29, %rs28, %rs27;
	cvt.u32.u16 	%r137, %rs29;
	setp.ge.s32 	%p16, %r137, %r34;
	@%p16 bra 	$L__BB7_24;
	cvt.u16.u32 	%rs30, %r20;
	shr.u16 	%rs31, %rs30, 8;
	cvt.u16.u32 	%rs32, %r19;
	shr.u16 	%rs33, %rs32, 8;
	min.u16 	%rs34, %rs31, %rs33;
	max.u16 	%rs35, %rs31, %rs33;
	sub.s16 	%rs36, %rs35, %rs34;
	cvt.u32.u16 	%r138, %rs36;
	setp.ge.u32 	%p17, %r138, %r34;
	@%p17 bra 	$L__BB7_24;
	and.b16  	%rs37, %rs2, 255;
	and.b16  	%rs38, %rs1, 255;
	min.u16 	%rs39, %rs37, %rs38;
	max.u16 	%rs40, %rs37, %rs38;
	sub.s16 	%rs41, %rs40, %rs39;
	cvt.u32.u16 	%r139, %rs41;
	setp.ge.u32 	%p18, %r139, %r34;
	@%p18 bra 	$L__BB7_24;
	.pragma "used_bytes_mask 7";
	ld.shared.u32 	%r140, [%r18+128];
	bfe.u32 	%r141, %r140, 0, 8;
	bfe.u32 	%r142, %r140, 8, 8;
	add.s32 	%r143, %r142, %r141;
	bfe.u32 	%r144, %r140, 16, 8;
	add.s32 	%r145, %r143, %r144;
	cvt.u32.u16 	%r146, %rs5;
	and.b32  	%r147, %r146, 255;
	cvt.u32.u16 	%r148, %rs4;
	and.b32  	%r149, %r148, 255;
	add.s32 	%r150, %r149, %r147;
	cvt.u32.u16 	%r151, %rs3;
	and.b32  	%r152, %r151, 255;
	add.s32 	%r153, %r150, %r152;
	setp.ge.u32 	%p19, %r145, %r153;
	@%p19 bra 	$L__BB7_24;
	st.shared.u32 	[%r18+128], %r21;
	atom.global.or.b32 	%r154, [%rd1], 1;
$L__BB7_24:
	bar.sync 	0;
	neg.s32 	%r155, %r6;
	mul.lo.s32 	%r156, %r155, 136;
	add.s32 	%r158, %r45, %r156;
	add.s32 	%r160, %r158, %r118;
	add.s32 	%r22, %r160, 4352;
	mov.u32 	%r161, _ZZ21labelComponentsSharedE6pixels;
	add.s32 	%r162, %r161, %r156;
	add.s32 	%r163, %r162, %r118;
	ld.shared.u32 	%r23, [%r163+4356];
	bfe.u32 	%r164, %r23, 16, 8;
	cvt.u16.u32 	%rs6, %r164;
	bfe.u32 	%r165, %r23, 0, 8;
	cvt.u16.u32 	%rs42, %r165;
	and.b16  	%rs43, %rs42, 255;
	ld.shared.u32 	%r24, [%r163+4492];
	bfe.u32 	%r167, %r24, 16, 8;
	cvt.u16.u32 	%rs7, %r167;
	bfe.u32 	%r168, %r24, 0, 8;
	cvt.u16.u32 	%rs44, %r168;
	and.b16  	%rs45, %rs44, 255;
	ld.shared.u32 	%r25, [%r160+4492];
	bfe.u32 	%r170, %r25, 16, 8;
	cvt.u16.u32 	%rs8, %r170;
	bfe.u32 	%r171, %r25, 8, 8;
	cvt.u16.u32 	%rs9, %r171;
	bfe.u32 	%r172, %r25, 0, 8;
	cvt.u16.u32 	%rs10, %r172;
	min.u16 	%rs46, %rs45, %rs43;
	max.u16 	%rs47, %rs45, %rs43;
	sub.s16 	%rs48, %rs47, %rs46;
	cvt.u32.u16 	%r173, %rs48;
	setp.ge.s32 	%p20, %r173, %r34;
	@%p20 bra 	$L__BB7_29;
	cvt.u16.u32 	%rs49, %r24;
	shr.u16 	%rs50, %rs49, 8;
	cvt.u16.u32 	%rs51, %r23;
	shr.u16 	%rs52, %rs51, 8;
	min.u16 	%rs53, %rs50, %rs52;
	max.u16 	%rs54, %rs50, %rs52;
	sub.s16 	%rs55, %rs54, %rs53;
	cvt.u32.u16 	%r174, %rs55;
	setp.ge.u32 	%p21, %r174, %r34;
	@%p21 bra 	$L__BB7_29;
	and.b16  	%rs56, %rs7, 255;
	and.b16  	%rs57, %rs6, 255;
	min.u16 	%rs58, %rs56, %rs57;
	max.u16 	%rs59, %rs56, %rs57;
	sub.s16 	%rs60, %rs59, %rs58;
	cvt.u32.u16 	%r175, %rs60;
	setp.ge.u32 	%p22, %r175, %r34;
	@%p22 bra 	$L__BB7_29;
	.pragma "used_bytes_mask 7";
	ld.shared.u32 	%r176, [%r22+4];
	bfe.u32 	%r177, %r176, 0, 8;
	bfe.u32 	%r178, %r176, 8, 8;
	add.s32 	%r179, %r178, %r177;
	bfe.u32 	%r180, %r176, 16, 8;
	add.s32 	%r181, %r179, %r180;
	cvt.u32.u16 	%r182, %rs10;
	and.b32  	%r183, %r182, 255;
	cvt.u32.u16 	%r184, %rs9;
	and.b32  	%r185, %r184, 255;
	add.s32 	%r186, %r185, %r183;
	cvt.u32.u16 	%r187, %rs8;
	and.b32  	%r188, %r187, 255;
	add.s32 	%r189, %r186, %r188;
	setp.ge.u32 	%p23, %r181, %r189;
	@%p23 bra 	$L__BB7_29;
	st.shared.u32 	[%r22+4], %r25;
	atom.global.or.b32 	%r190, [%rd1], 1;
$L__BB7_29:
	bar.sync 	0;
	ld.shared.u32 	%r26, [%r16+4];
	bfe.u32 	%r191, %r26, 16, 8;
	cvt.u16.u32 	%rs11, %r191;
	bfe.u32 	%r192, %r26, 0, 8;
	cvt.u16.u32 	%rs61, %r192;
	and.b16  	%rs62, %rs61, 255;
	ld.shared.u32 	%r27, [%r16];
	bfe.u32 	%r194, %r27, 16, 8;
	cvt.u16.u32 	%rs12, %r194;
	bfe.u32 	%r195, %r27, 0, 8;
	cvt.u16.u32 	%rs63, %r195;
	and.b16  	%rs64, %rs63, 255;
	ld.shared.u32 	%r28, [%r17];
	bfe.u32 	%r197, %r28, 16, 8;
	cvt.u16.u32 	%rs13, %r197;
	bfe.u32 	%r198, %r28, 8, 8;
	cvt.u16.u32 	%rs14, %r198;
	bfe.u32 	%r199, %r28, 0, 8;
	cvt.u16.u32 	%rs15, %r199;
	min.u16 	%rs65, %rs64, %rs62;
	max.u16 	%rs66, %rs64, %rs62;
	sub.s16 	%rs67, %rs66, %rs65;
	cvt.u32.u16 	%r200, %rs67;
	setp.ge.s32 	%p24, %r200, %r34;
	@%p24 bra 	$L__BB7_34;
	cvt.u16.u32 	%rs68, %r27;
	shr.u16 	%rs69, %rs68, 8;
	cvt.u16.u32 	%rs70, %r26;
	shr.u16 	%rs71, %rs70, 8;
	min.u16 	%rs72, %rs69, %rs71;
	max.u16 	%rs73, %rs69, %rs71;
	sub.s16 	%rs74, %rs73, %rs72;
	cvt.u32.u16 	%r201, %rs74;
	setp.ge.u32 	%p25, %r201, %r34;
	@%p25 bra 	$L__BB7_34;
	and.b16  	%rs75, %rs12, 255;
	and.b16  	%rs76, %rs11, 255;
	min.u16 	%rs77, %rs75, %rs76;
	max.u16 	%rs78, %rs75, %rs76;
	sub.s16 	%rs79, %rs78, %rs77;
	cvt.u32.u16 	%r202, %rs79;
	setp.ge.u32 	%p26, %r202, %r34;
	@%p26 bra 	$L__BB7_34;
	.pragma "used_bytes_mask 7";
	ld.shared.u32 	%r203, [%r17+4];
	bfe.u32 	%r204, %r203, 0, 8;
	bfe.u32 	%r205, %r203, 8, 8;
	add.s32 	%r206, %r205, %r204;
	bfe.u32 	%r207, %r203, 16, 8;
	add.s32 	%r208, %r206, %r207;
	cvt.u32.u16 	%r209, %rs15;
	and.b32  	%r210, %r209, 255;
	cvt.u32.u16 	%r211, %rs14;
	and.b32  	%r212, %r211, 255;
	add.s32 	%r213, %r212, %r210;
	cvt.u32.u16 	%r214, %rs13;
	and.b32  	%r215, %r214, 255;
	add.s32 	%r216, %r213, %r215;
	setp.ge.u32 	%p27, %r208, %r216;
	@%p27 bra 	$L__BB7_34;
	st.shared.u32 	[%r17+4], %r28;
	atom.global.or.b32 	%r217, [%rd1], 1;
$L__BB7_34:
	bar.sync 	0;
	ld.shared.u32 	%r29, [%r16+4];
	bfe.u32 	%r218, %r29, 16, 8;
	cvt.u16.u32 	%rs16, %r218;
	bfe.u32 	%r219, %r29, 0, 8;
	cvt.u16.u32 	%rs80, %r219;
	and.b16  	%rs81, %rs80, 255;
	ld.shared.u32 	%r30, [%r16+-132];
	bfe.u32 	%r221, %r30, 16, 8;
	cvt.u16.u32 	%rs17, %r221;
	bfe.u32 	%r222, %r30, 0, 8;
	cvt.u16.u32 	%rs82, %r222;
	and.b16  	%rs83, %rs82, 255;
	ld.shared.u32 	%r31, [%r17+-132];
	bfe.u32 	%r224, %r31, 16, 8;
	cvt.u16.u32 	%rs18, %r224;
	bfe.u32 	%r225, %r31, 8, 8;
	cvt.u16.u32 	%rs19, %r225;
	bfe.u32 	%r226, %r31, 0, 8;
	cvt.u16.u32 	%rs20, %r226;
	min.u16 	%rs84, %rs83, %rs81;
	max.u16 	%rs85, %rs83, %rs81;
	sub.s16 	%rs86, %rs85, %rs84;
	cvt.u32.u16 	%r227, %rs86;
	setp.ge.s32 	%p28, %r227, %r34;
	@%p28 bra 	$L__BB7_39;
	cvt.u16.u32 	%rs87, %r30;
	shr.u16 	%rs88, %rs87, 8;
	cvt.u16.u32 	%rs89, %r29;
	shr.u16 	%rs90, %rs89, 8;
	min.u16 	%rs91, %rs88, %rs90;
	max.u16 	%rs92, %rs88, %rs90;
	sub.s16 	%rs93, %rs92, %rs91;
	cvt.u32.u16 	%r228, %rs93;
	setp.ge.u32 	%p29, %r228, %r34;
	@%p29 bra 	$L__BB7_39;
	and.b16  	%rs94, %rs17, 255;
	and.b16  	%rs95, %rs16, 255;
	min.u16 	%rs96, %rs94, %rs95;
	max.u16 	%rs97, %rs94, %rs95;
	sub.s16 	%rs98, %rs97, %rs96;
	cvt.u32.u16 	%r229, %rs98;
	setp.ge.u32 	%p30, %r229, %r34;
	@%p30 bra 	$L__BB7_39;
	.pragma "used_bytes_mask 7";
	ld.shared.u32 	%r230, [%r17+4];
	bfe.u32 	%r231, %r230, 0, 8;
	bfe.u32 	%r232, %r230, 8, 8;
	add.s32 	%r233, %r232, %r231;
	bfe.u32 	%r234, %r230, 16, 8;
	add.s32 	%r235, %r233, %r234;
	cvt.u32.u16 	%r236, %rs20;
	and.b32  	%r237, %r236, 255;
	cvt.u32.u16 	%r238, %rs19;
	and.b32  	%r239, %r238, 255;
	add.s32 	%r240, %r239, %r237;
	cvt.u32.u16 	%r241, %rs18;
	and.b32  	%r242, %r241, 255;
	add.s32 	%r243, %r240, %r242;
	setp.ge.u32 	%p31, %r235, %r243;
	@%p31 bra 	$L__BB7_39;
	st.shared.u32 	[%r17+4], %r31;
	atom.global.or.b32 	%r244, [%rd1], 1;
$L__BB7_39:
	ld.param.u64 	%rd45, [labelComponentsShared_param_1];
	bar.sync 	0;
	cvta.to.global.u64 	%rd42, %rd45;
	add.s64 	%rd44, %rd42, %rd40;
	ld.shared.u32 	%r245, [%r17+4];
	st.global.u32 	[%rd44], %r245;
$L__BB7_40:
	ret;

}
	// .globl	labelComponentsMasterLabel
.visible .entry labelComponentsMasterLabel(
	.param .u64 .ptr .align 1 labelComponentsMasterLabel_param_0,
	.param .u64 .ptr .align 1 labelComponentsMasterLabel_param_1,
	.param .u32 labelComponentsMasterLabel_param_2,
	.param .u32 labelComponentsMasterLabel_param_3,
	.param .u64 .ptr .align 1 labelComponentsMasterLabel_param_4,
	.param .u64 .ptr .align 1 labelComponentsMasterLabel_param_5,
	.param .u64 .ptr .align 1 labelComponentsMasterLabel_param_6,
	.param .u32 labelComponentsMasterLabel_param_7,
	.param .u64 .ptr .align 1 labelComponentsMasterLabel_param_8
)
{
	.reg .pred 	%p<47>;
	.reg .b16 	%rs<224>;
	.reg .b32 	%r<166>;
	.reg .b64 	%rd<55>;

	ld.param.u64 	%rd11, [labelComponentsMasterLabel_param_0];
	ld.param.u64 	%rd12, [labelComponentsMasterLabel_param_1];
	ld.param.u32 	%r23, [labelComponentsMasterLabel_param_2];
	ld.param.u32 	%r24, [labelComponentsMasterLabel_param_3];
	ld.param.u64 	%rd13, [labelComponentsMasterLabel_param_4];
	ld.param.u64 	%rd14, [labelComponentsMasterLabel_param_5];
	ld.param.u64 	%rd15, [labelComponentsMasterLabel_param_6];
	ld.param.u32 	%r25, [labelComponentsMasterLabel_param_7];
	ld.param.u64 	%rd16, [labelComponentsMasterLabel_param_8];
	cvta.to.global.u64 	%rd1, %rd16;
	cvta.to.global.u64 	%rd2, %rd12;
	cvta.to.global.u64 	%rd3, %rd11;
	cvta.to.global.u64 	%rd4, %rd15;
	cvta.to.global.u64 	%rd5, %rd14;
	cvta.to.global.u64 	%rd6, %rd13;
	mov.u32 	%r26, %ctaid.x;
	mov.u32 	%r27, %ntid.x;
	mov.u32 	%r28, %tid.x;
	mad.lo.s32 	%r1, %r26, %r27, %r28;
	mov.u32 	%r29, %ctaid.y;
	mov.u32 	%r30, %ntid.y;
	mov.u32 	%r31, %tid.y;
	mad.lo.s32 	%r165, %r29, %r30, %r31;
	setp.ge.s32 	%p9, %r1, %r23;
	setp.ge.s32 	%p10, %r165, %r24;
	or.pred  	%p11, %p9, %p10;
	@%p11 bra 	$L__BB8_35;
	mul.lo.s32 	%r3, %r23, %r165;
	add.s32 	%r4, %r3, %r1;
	cvt.s64.s32 	%rd17, %r4;
	add.s64 	%rd18, %rd6, %rd17;
	ld.global.u8 	%rs1, [%rd18];
	add.s64 	%rd19, %rd5, %rd17;
	ld.global.u8 	%rs2, [%rd19];
	add.s64 	%rd20, %rd4, %rd17;
	ld.global.u8 	%rs3, [%rd20];
	mul.wide.s32 	%rd21, %r4, 4;
	add.s64 	%rd22, %rd3, %rd21;
	ld.global.u32 	%r5, [%rd22];
	bfe.u32 	%r32, %r5, 0, 8;
	cvt.u16.u32 	%rs4, %r32;
	bfe.u32 	%r33, %r5, 8, 8;
	cvt.u16.u32 	%rs5, %r33;
	bfe.u32 	%r34, %r5, 16, 8;
	cvt.u16.u32 	%rs6, %r34;
	add.s32 	%r162, %r1, 1;
	setp.ge.s32 	%p13, %r162, %r23;
	mov.pred 	%p43, -1;
	@%p13 bra 	$L__BB8_8;
	cvt.u32.u16 	%r35, %rs4;
	and.b32  	%r36, %r35, 255;
	cvt.u32.u16 	%r37, %rs5;
	and.b32  	%r38, %r37, 255;
	add.s32 	%r39, %r38, %r36;
	cvt.u32.u16 	%r40, %rs6;
	and.b32  	%r41, %r40, 255;
	add.s32 	%r7, %r39, %r41;
	mov.b16 	%rs177, 0;
$L__BB8_3:
	add.s32 	%r42, %r162, %r3;
	cvt.s64.s32 	%rd7, %r42;
	add.s64 	%rd23, %rd6, %rd7;
	ld.global.u8 	%rs106, [%rd23];
	min.u16 	%rs109, %rs106, %rs1;
	max.u16 	%rs110, %rs106, %rs1;
	sub.s16 	%rs111, %rs110, %rs109;
	cvt.u32.u16 	%r43, %rs111;
	setp.ge.s32 	%p14, %r43, %r25;
	@%p14 bra 	$L__BB8_7;
	add.s64 	%rd24, %rd4, %rd7;
	ld.global.u8 	%rs12, [%rd24];
	shl.b64 	%rd25, %rd7, 2;
	add.s64 	%rd26, %rd3, %rd25;
	ld.global.u32 	%r44, [%rd26];
	bfe.u32 	%r45, %r44, 24, 8;
	cvt.u16.u32 	%rs13, %r45;
	bfe.u32 	%r46, %r44, 16, 8;
	cvt.u16.u32 	%rs14, %r46;
	bfe.u32 	%r47, %r44, 8, 8;
	cvt.u16.u32 	%rs15, %r47;
	bfe.u32 	%r48, %r44, 0, 8;
	cvt.u16.u32 	%rs16, %r48;
	add.s64 	%rd27, %rd5, %rd7;
	ld.global.u8 	%rs112, [%rd27];
	min.u16 	%rs115, %rs112, %rs2;
	max.u16 	%rs116, %rs112, %rs2;
	sub.s16 	%rs117, %rs116, %rs115;
	cvt.u32.u16 	%r49, %rs117;
	setp.ge.u32 	%p15, %r49, %r25;
	@%p15 bra 	$L__BB8_7;
	min.u16 	%rs120, %rs12, %rs3;
	max.u16 	%rs121, %rs12, %rs3;
	sub.s16 	%rs122, %rs121, %rs120;
	cvt.u32.u16 	%r50, %rs122;
	setp.ge.u32 	%p16, %r50, %r25;
	@%p16 bra 	$L__BB8_7;
	cvt.u32.u16 	%r51, %rs16;
	and.b32  	%r52, %r51, 255;
	cvt.u32.u16 	%r53, %rs15;
	and.b32  	%r54, %r53, 255;
	add.s32 	%r55, %r54, %r52;
	cvt.u32.u16 	%r56, %rs14;
	and.b32  	%r57, %r56, 255;
	add.s32 	%r58, %r55, %r57;
	setp.lt.u32 	%p17, %r7, %r58;
	selp.b16 	%rs187, %rs16, %rs187, %p17;
	selp.b16 	%rs188, %rs15, %rs188, %p17;
	selp.b16 	%rs189, %rs14, %rs189, %p17;
	selp.b16 	%rs190, %rs13, %rs190, %p17;
	selp.b16 	%rs177, 1, %rs177, %p17;
	add.s32 	%r162, %r162, 1;
	setp.lt.s32 	%p18, %r162, %r23;
	@%p18 bra 	$L__BB8_3;
$L__BB8_7:
	and.b16  	%rs123, %rs177, 255;
	setp.eq.s16 	%p43, %rs123, 0;
$L__BB8_8:
	not.pred 	%p19, %p43;
	@%p19 bra 	$L__BB8_36;
	setp.lt.s32 	%p21, %r1, 1;
	mov.pred 	%p44, -1;
	@%p21 bra 	$L__BB8_16;
	bfe.u32 	%r66, %r5, 0, 8;
	cvt.u32.u16 	%r67, %rs5;
	and.b32  	%r68, %r67, 255;
	add.s32 	%r69, %r68, %r66;
	bfe.u32 	%r70, %r5, 16, 8;
	add.s32 	%r10, %r69, %r70;
	mov.b16 	%rs191, 0;
	cvt.s64.s32 	%rd30, %r3;
	mov.u32 	%r163, %r1;
$L__BB8_11:
	cvt.s64.s32 	%rd31, %r163;
	add.s64 	%rd8, %rd31, %rd30;
	add.s64 	%rd32, %rd6, %rd8;
	ld.global.u8 	%rs126, [%rd32+-1];
	min.u16 	%rs129, %rs126, %rs1;
	max.u16 	%rs130, %rs126, %rs1;
	sub.s16 	%rs131, %rs130, %rs129;
	cvt.u32.u16 	%r71, %rs131;
	setp.ge.s32 	%p22, %r71, %r25;
	@%p22 bra 	$L__BB8_15;
	add.s64 	%rd33, %rd4, %rd8;
	ld.global.u8 	%rs36, [%rd33+-1];
	shl.b64 	%rd34, %rd8, 2;
	add.s64 	%rd35, %rd3, %rd34;
	ld.global.u32 	%r72, [%rd35+-4];
	bfe.u32 	%r73, %r72, 24, 8;
	cvt.u16.u32 	%rs37, %r73;
	bfe.u32 	%r74, %r72, 16, 8;
	cvt.u16.u32 	%rs38, %r74;
	bfe.u32 	%r75, %r72, 8, 8;
	cvt.u16.u32 	%rs39, %r75;
	bfe.u32 	%r76, %r72, 0, 8;
	cvt.u16.u32 	%rs40, %r76;
	add.s64 	%rd36, %rd5, %rd8;
	ld.global.u8 	%rs132, [%rd36+-1];
	min.u16 	%rs135, %rs132, %rs2;
	max.u16 	%rs136, %rs132, %rs2;
	sub.s16 	%rs137, %rs136, %rs135;
	cvt.u32.u16 	%r77, %rs137;
	setp.ge.u32 	%p23, %r77, %r25;
	@%p23 bra 	$L__BB8_15;
	min.u16 	%rs140, %rs36, %rs3;
	max.u16 	%rs141, %rs36, %rs3;
	sub.s16 	%rs142, %rs141, %rs140;
	cvt.u32.u16 	%r78, %rs142;
	setp.ge.u32 	%p24, %r78, %r25;
	@%p24 bra 	$L__BB8_15;
	cvt.u32.u16 	%r79, %rs40;
	and.b32  	%r80, %r79, 255;
	cvt.u32.u16 	%r81, %rs39;
	and.b32  	%r82, %r81, 255;
	add.s32 	%r83, %r82, %r80;
	cvt.u32.u16 	%r84, %rs38;
	and.b32  	%r85, %r84, 255;
	add.s32 	%r86, %r83, %r85;
	setp.lt.u32 	%p25, %r10, %r86;
	selp.b16 	%rs187, %rs40, %rs187, %p25;
	selp.b16 	%rs188, %rs39, %rs188, %p25;
	selp.b16 	%rs189, %rs38, %rs189, %p25;
	selp.b16 	%rs190, %rs37, %rs190, %p25;
	selp.b16 	%rs191, 1, %rs191, %p25;
	setp.gt.u32 	%p26, %r163, 1;
	add.s32 	%r163, %r163, -1;
	@%p26 bra 	$L__BB8_11;
$L__BB8_15:
	and.b16  	%rs143, %rs191, 255;
	setp.eq.s16 	%p44, %rs143, 0;
$L__BB8_16:
	not.pred 	%p27, %p44;
	@%p27 bra 	$L__BB8_37;
	add.s32 	%r164, %r165, 1;
	setp.ge.s32 	%p29, %r164, %r24;
	mov.pred 	%p45, -1;
	@%p29 bra 	$L__BB8_24;
	bfe.u32 	%r94, %r5, 0, 8;
	cvt.u32.u16 	%r95, %rs5;
	and.b32  	%r96, %r95, 255;
	add.s32 	%r97, %r96, %r94;
	bfe.u32 	%r98, %r5, 16, 8;
	add.s32 	%r14, %r97, %r98;
	mov.b16 	%rs205, 0;
$L__BB8_19:
	mad.lo.s32 	%r99, %r164, %r23, %r1;
	cvt.s64.s32 	%rd9, %r99;
	add.s64 	%rd39, %rd6, %rd9;
	ld.global.u8 	%rs146, [%rd39];
	min.u16 	%rs149, %rs146, %rs1;
	max.u16 	%rs150, %rs146, %rs1;
	sub.s16 	%rs151, %rs150, %rs149;
	cvt.u32.u16 	%r100, %rs151;
	setp.ge.s32 	%p30, %r100, %r25;
	@%p30 bra 	$L__BB8_23;
	add.s64 	%rd40, %rd4, %rd9;
	ld.global.u8 	%rs60, [%rd40];
	shl.b64 	%rd41, %rd9, 2;
	add.s64 	%rd42, %rd3, %rd41;
	ld.global.u32 	%r101, [%rd42];
	bfe.u32 	%r102, %r101, 24, 8;
	cvt.u16.u32 	%rs61, %r102;
	bfe.u32 	%r103, %r101, 16, 8;
	cvt.u16.u32 	%rs62, %r103;
	bfe.u32 	%r104, %r101, 8, 8;
	cvt.u16.u32 	%rs63, %r104;
	bfe.u32 	%r105, %r101, 0, 8;
	cvt.u16.u32 	%rs64, %r105;
	add.s64 	%rd43, %rd5, %rd9;
	ld.global.u8 	%rs152, [%rd43];
	min.u16 	%rs155, %rs152, %rs2;
	max.u16 	%rs156, %rs152, %rs2;
	sub.s16 	%rs157, %rs156, %rs155;
	cvt.u32.u16 	%r106, %rs157;
	setp.ge.u32 	%p31, %r106, %r25;
	@%p31 bra 	$L__BB8_23;
	min.u16 	%rs160, %rs60, %rs3;
	max.u16 	%rs161, %rs60, %rs3;
	sub.s16 	%rs162, %rs161, %rs160;
	cvt.u32.u16 	%r107, %rs162;
	setp.ge.u32 	%p32, %r107, %r25;
	@%p32 bra 	$L__BB8_23;
	cvt.u32.u16 	%r108, %rs64;
	and.b32  	%r109, %r108, 255;
	cvt.u32.u16 	%r110, %rs63;
	and.b32  	%r111, %r110, 255;
	add.s32 	%r112, %r111, %r109;
	cvt.u32.u16 	%r113, %rs62;
	and.b32  	%r114, %r113, 255;
	add.s32 	%r115, %r112, %r114;
	setp.lt.u32 	%p33, %r14, %r115;
	selp.b16 	%rs187, %rs64, %rs187, %p33;
	selp.b16 	%rs188, %rs63, %rs188, %p33;
	selp.b16 	%rs189, %rs62, %rs189, %p33;
	selp.b16 	%rs190, %rs61, %rs190, %p33;
	selp.b16 	%rs205, 1, %rs205, %p33;
	add.s32 	%r164, %r164, 1;
	setp.lt.s32 	%p34, %r164, %r24;
	@%p34 bra 	$L__BB8_19;
$L__BB8_23:
	and.b16  	%rs163, %rs205, 255;
	setp.eq.s16 	%p45, %rs163, 0;
$L__BB8_24:
	not.pred 	%p35, %p45;
	@%p35 bra 	$L__BB8_38;
	setp.eq.s32 	%p37, %r165, 0;
	mov.pred 	%p46, -1;
	@%p37 bra 	$L__BB8_32;
	bfe.u32 	%r123, %r5, 0, 8;
	cvt.u32.u16 	%r124, %rs5;
	and.b32  	%r125, %r124, 255;
	add.s32 	%r126, %r125, %r123;
	bfe.u32 	%r127, %r5, 16, 8;
	add.s32 	%r17, %r126, %r127;
	cvt.u32.u16 	%r128, %rs3;
	and.b32  	%r18, %r128, 255;
	cvt.u32.u16 	%r129, %rs2;
	and.b32  	%r19, %r129, 255;
	cvt.u32.u16 	%r130, %rs1;
	and.b32  	%r20, %r130, 255;
	mov.b16 	%rs219, 0;
$L__BB8_27:
	add.s32 	%r22, %r165, -1;
	mad.lo.s32 	%r131, %r22, %r23, %r1;
	cvt.s64.s32 	%rd10, %r131;
	add.s64 	%rd46, %rd6, %rd10;
	ld.global.u8 	%r132, [%rd46];
	sub.s32 	%r133, %r132, %r20;
	abs.s32 	%r134, %r133;
	setp.ge.s32 	%p38, %r134, %r25;
	@%p38 bra 	$L__BB8_31;
	add.s64 	%rd47, %rd4, %rd10;
	ld.global.u8 	%rs84, [%rd47];
	shl.b64 	%rd48, %rd10, 2;
	add.s64 	%rd49, %rd3, %rd48;
	ld.global.u32 	%r135, [%rd49];
	bfe.u32 	%r136, %r135, 24, 8;
	cvt.u16.u32 	%rs85, %r136;
	bfe.u32 	%r137, %r135, 16, 8;
	cvt.u16.u32 	%rs86, %r137;
	bfe.u32 	%r138, %r135, 8, 8;
	cvt.u16.u32 	%rs87, %r138;
	bfe.u32 	%r139, %r135, 0, 8;
	cvt.u16.u32 	%rs88, %r139;
	add.s64 	%rd50, %rd5, %rd10;
	ld.global.u8 	%r140, [%rd50];
	sub.s32 	%r141, %r140, %r19;
	abs.s32 	%r142, %r141;
	setp.ge.u32 	%p39, %r142, %r25;
	@%p39 bra 	$L__BB8_31;
	cvt.u32.u16 	%r143, %rs84;
	and.b32  	%r144, %r143, 255;
	sub.s32 	%r145, %r144, %r18;
	abs.s32 	%r146, %r145;
	setp.ge.u32 	%p40, %r146, %r25;
	@%p40 bra 	$L__BB8_31;
	cvt.u32.u16 	%r147, %rs88;
	and.b32  	%r148, %r147, 255;
	cvt.u32.u16 	%r149, %rs87;
	and.b32  	%r150, %r149, 255;
	add.s32 	%r151, %r150, %r148;
	cvt.u32.u16 	%r152, %rs86;
	and.b32  	%r153, %r152, 255;
	add.s32 	%r154, %r151, %r153;
	setp.lt.u32 	%p41, %r17, %r154;
	selp.b16 	%rs187, %rs88, %rs187, %p41;
	selp.b16 	%rs188, %rs87, %rs188, %p41;
	selp.b16 	%rs189, %rs86, %rs189, %p41;
	selp.b16 	%rs190, %rs85, %rs190, %p41;
	selp.b16 	%rs219, 1, %rs219, %p41;
	setp.gt.s32 	%p42, %r165, 1;
	mov.u32 	%r165, %r22;
	@%p42 bra 	$L__BB8_27;
$L__BB8_31:
	and.b16  	%rs166, %rs219, 255;
	setp.eq.s16 	%p46, %rs166, 0;
$L__BB8_32:
	@%p46 bra 	$L__BB8_34;
	mul.wide.s32 	%rd51, %r4, 4;
	add.s64 	%rd52, %rd2, %rd51;
	cvt.u32.u16 	%r155, %rs190;
	cvt.u32.u16 	%r156, %rs189;
	prmt.b32 	%r157, %r156, %r155, 0x3340U;
	cvt.u32.u16 	%r158, %rs188;
	cvt.u32.u16 	%r159, %rs187;
	prmt.b32 	%r160, %r159, %r158, 0x3340U;
	prmt.b32 	%r161, %r160, %r157, 0x5410U;
	st.global.u32 	[%rd52], %r161;
	mov.b16 	%rs167, 1;
	st.global.u8 	[%rd1], %rs167;
	bra.uni 	$L__BB8_35;
$L__BB8_34:
	mul.wide.s32 	%rd53, %r4, 4;
	add.s64 	%rd54, %rd2, %rd53;
	st.global.u32 	[%rd54], %r5;
$L__BB8_35:
	ret;
$L__BB8_36:
	mul.wide.s32 	%rd28, %r4, 4;
	add.s64 	%rd29, %rd2, %rd28;
	cvt.u32.u16 	%r59, %rs190;
	cvt.u32.u16 	%r60, %rs189;
	prmt.b32 	%r61, %r60, %r59, 0x3340U;
	cvt.u32.u16 	%r62, %rs188;
	cvt.u32.u16 	%r63, %rs187;
	prmt.b32 	%r64, %r63, %r62, 0x3340U;
	prmt.b32 	%r65, %r64, %r61, 0x5410U;
	st.global.u32 	[%rd29], %r65;
	mov.b16 	%rs124, 1;
	st.global.u8 	[%rd1], %rs124;
	bra.uni 	$L__BB8_35;
$L__BB8_37:
	mul.wide.s32 	%rd37, %r4, 4;
	add.s64 	%rd38, %rd2, %rd37;
	cvt.u32.u16 	%r87, %rs190;
	cvt.u32.u16 	%r88, %rs189;
	prmt.b32 	%r89, %r88, %r87, 0x3340U;
	cvt.u32.u16 	%r90, %rs188;
	cvt.u32.u16 	%r91, %rs187;
	prmt.b32 	%r92, %r91, %r90, 0x3340U;
	prmt.b32 	%r93, %r92, %r89, 0x5410U;
	st.global.u32 	[%rd38], %r93;
	mov.b16 	%rs144, 1;
	st.global.u8 	[%rd1], %rs144;
	bra.uni 	$L__BB8_35;
$L__BB8_38:
	mul.wide.s32 	%rd44, %r4, 4;
	add.s64 	%rd45, %rd2, %rd44;
	cvt.u32.u16 	%r116, %rs190;
	cvt.u32.u16 	%r117, %rs189;
	prmt.b32 	%r118, %r117, %r116, 0x3340U;
	cvt.u32.u16 	%r119, %rs188;
	cvt.u32.u16 	%r120, %rs187;
	prmt.b32 	%r121, %r120, %r119, 0x3340U;
	prmt.b32 	%r122, %r121, %r118, 0x5410U;
	st.global.u32 	[%rd45], %r122;
	mov.b16 	%rs164, 1;
	st.global.u8 	[%rd1], %rs164;
	bra.uni 	$L__BB8_35;

}
	// .globl	labelComponents
.visible .entry labelComponents(
	.param .u64 .ptr .align 1 labelComponents_param_0,
	.param .u64 .ptr .align 1 labelComponents_param_1,
	.param .u32 labelComponents_param_2,
	.param .u32 labelComponents_param_3,
	.param .u64 .ptr .align 1 labelComponents_param_4,
	.param .u64 .ptr .align 1 labelComponents_param_5,
	.param .u64 .ptr .align 1 labelComponents_param_6,
	.param .u32 labelComponents_param_7,
	.param .u64 .ptr .align 1 labelComponents_param_8
)
{
	.reg .pred 	%p<24>;
	.reg .b16 	%rs<83>;
	.reg .b32 	%r<81>;
	.reg .b64 	%rd<50>;

	ld.param.u64 	%rd13, [labelComponents_param_0];
	ld.param.u64 	%rd14, [labelComponents_param_1];
	ld.param.u32 	%r10, [labelComponents_param_2];
	ld.param.u32 	%r11, [labelComponents_param_3];
	ld.param.u32 	%r12, [labelComponents_param_7];
	ld.param.u64 	%rd15, [labelComponents_param_8];
	cvta.to.global.u64 	%rd1, %rd14;
	cvta.to.global.u64 	%rd2, %rd15;
	cvta.to.global.u64 	%rd3, %rd13;
	mov.u32 	%r13, %ctaid.x;
	mov.u32 	%r14, %ntid.x;
	mov.u32 	%r15, %tid.x;
	mad.lo.s32 	%r1, %r13, %r14, %r15;
	mov.u32 	%r16, %ctaid.y;
	mov.u32 	%r17, %ntid.y;
	mov.u32 	%r18, %tid.y;
	mad.lo.s32 	%r2, %r16, %r17, %r18;
	setp.ge.s32 	%p1, %r1, %r10;
	setp.ge.s32 	%p2, %r2, %r11;
	or.pred  	%p3, %p1, %p2;
	@%p3 bra 	$L__BB9_26;
	ld.param.u64 	%rd48, [labelComponents_param_6];
	ld.param.u64 	%rd46, [labelComponents_param_5];
	ld.param.u64 	%rd44, [labelComponents_param_4];
	mul.lo.s32 	%r3, %r10, %r2;
	add.s32 	%r4, %r3, %r1;
	cvt.s64.s32 	%rd16, %r4;
	cvta.to.global.u64 	%rd17, %rd44;
	add.s64 	%rd4, %rd17, %rd16;
	ld.global.u8 	%rs1, [%rd4];
	cvta.to.global.u64 	%rd18, %rd46;
	add.s64 	%rd5, %rd18, %rd16;
	ld.global.u8 	%rs2, [%rd5];
	cvta.to.global.u64 	%rd19, %rd48;
	add.s64 	%rd6, %rd19, %rd16;
	ld.global.u8 	%rs3, [%rd6];
	mul.wide.s32 	%rd20, %r4, 4;
	add.s64 	%rd7, %rd3, %rd20;
	ld.global.u32 	%r5, [%rd7];
	add.s32 	%r19, %r1, 1;
	setp.ge.s32 	%p4, %r19, %r10;
	@%p4 bra 	$L__BB9_7;
	ld.global.u8 	%rs9, [%rd4+1];
	ld.global.u32 	%r6, [%rd7+4];
	min.u16 	%rs12, %rs9, %rs1;
	max.u16 	%rs13, %rs9, %rs1;
	sub.s16 	%rs14, %rs13, %rs12;
	cvt.u32.u16 	%r20, %rs14;
	setp.ge.s32 	%p5, %r20, %r12;
	@%p5 bra 	$L__BB9_7;
	ld.global.u8 	%rs15, [%rd5+1];
	min.u16 	%rs18, %rs15, %rs2;
	max.u16 	%rs19, %rs15, %rs2;
	sub.s16 	%rs20, %rs19, %rs18;
	cvt.u32.u16 	%r21, %rs20;
	setp.ge.u32 	%p6, %r21, %r12;
	@%p6 bra 	$L__BB9_7;
	ld.global.u8 	%rs21, [%rd6+1];
	min.u16 	%rs24, %rs21, %rs3;
	max.u16 	%rs25, %rs21, %rs3;
	sub.s16 	%rs26, %rs25, %rs24;
	cvt.u32.u16 	%r22, %rs26;
	setp.ge.u32 	%p7, %r22, %r12;
	@%p7 bra 	$L__BB9_7;
	bfe.u32 	%r23, %r5, 0, 8;
	bfe.u32 	%r24, %r5, 8, 8;
	add.s32 	%r25, %r24, %r23;
	bfe.u32 	%r26, %r5, 16, 8;
	add.s32 	%r27, %r25, %r26;
	bfe.u32 	%r28, %r6, 0, 8;
	bfe.u32 	%r29, %r6, 8, 8;
	add.s32 	%r30, %r29, %r28;
	bfe.u32 	%r31, %r6, 16, 8;
	add.s32 	%r32, %r30, %r31;
	setp.ge.u32 	%p8, %r27, %r32;
	@%p8 bra 	$L__BB9_7;
	mov.b16 	%rs82, 1;
	st.global.u8 	[%rd2], %rs82;
	add.s64 	%rd43, %rd1, %rd20;
	st.global.u32 	[%rd43], %r6;
	bra.uni 	$L__BB9_26;
$L__BB9_7:
	setp.gt.s32 	%p9, %r1, %r10;
	@%p9 bra 	$L__BB9_13;
	ld.global.u8 	%rs27, [%rd4+-1];
	ld.global.u32 	%r7, [%rd7+-4];
	min.u16 	%rs30, %rs27, %rs1;
	max.u16 	%rs31, %rs27, %rs1;
	sub.s16 	%rs32, %rs31, %rs30;
	cvt.u32.u16 	%r33, %rs32;
	setp.ge.s32 	%p10, %r33, %r12;
	@%p10 bra 	$L__BB9_13;
	ld.global.u8 	%rs33, [%rd5+-1];
	min.u16 	%rs36, %rs33, %rs2;
	max.u16 	%rs37, %rs33, %rs2;
	sub.s16 	%rs38, %rs37, %rs36;
	cvt.u32.u16 	%r34, %rs38;
	setp.ge.u32 	%p11, %r34, %r12;
	@%p11 bra 	$L__BB9_13;
	ld.global.u8 	%rs39, [%rd6+-1];
	min.u16 	%rs42, %rs39, %rs3;
	max.u16 	%rs43, %rs39, %rs3;
	sub.s16 	%rs44, %rs43, %rs42;
	cvt.u32.u16 	%r35, %rs44;
	setp.ge.u32 	%p12, %r35, %r12;
	@%p12 bra 	$L__BB9_13;
	bfe.u32 	%r36, %r5, 0, 8;
	bfe.u32 	%r37, %r5, 8, 8;
	add.s32 	%r38, %r37, %r36;
	bfe.u32 	%r39, %r5, 16, 8;
	add.s32 	%r40, %r38, %r39;
	bfe.u32 	%r41, %r7, 0, 8;
	bfe.u32 	%r42, %r7, 8, 8;
	add.s32 	%r43, %r42, %r41;
	bfe.u32 	%r44, %r7, 16, 8;
	add.s32 	%r45, %r43, %r44;
	setp.ge.u32 	%p13, %r40, %r45;
	@%p13 bra 	$L__BB9_13;
	mov.b16 	%rs45, 1;
	st.global.u8 	[%rd2], %rs45;
	add.s64 	%rd22, %rd1, %rd20;
	st.global.u32 	[%rd22], %r7;
	bra.uni 	$L__BB9_26;
$L__BB9_13:
	add.s32 	%r46, %r2, 1;
	setp.ge.u32 	%p14, %r46, %r11;
	@%p14 bra 	$L__BB9_19;
	cvt.s64.s32 	%rd23, %r10;
	add.s64 	%rd24, %rd4, %rd23;
	ld.global.u8 	%rs46, [%rd24];
	add.s64 	%rd8, %rd5, %rd23;
	add.s64 	%rd25, %rd6, %rd23;
	ld.global.u8 	%rs4, [%rd25];
	mul.wide.s32 	%rd26, %r10, 4;
	add.s64 	%rd27, %rd7, %rd26;
	ld.global.u32 	%r8, [%rd27];
	min.u16 	%rs49, %rs46, %rs1;
	max.u16 	%rs50, %rs46, %rs1;
	sub.s16 	%rs51, %rs50, %rs49;
	cvt.u32.u16 	%r47, %rs51;
	setp.ge.s32 	%p15, %r47, %r12;
	@%p15 bra 	$L__BB9_19;
	ld.global.u8 	%rs52, [%rd8];
	min.u16 	%rs55, %rs52, %rs2;
	max.u16 	%rs56, %rs52, %rs2;
	sub.s16 	%rs57, %rs56, %rs55;
	cvt.u32.u16 	%r48, %rs57;
	setp.ge.u32 	%p16, %r48, %r12;
	@%p16 bra 	$L__BB9_19;
	min.u16 	%rs60, %rs4, %rs3;
	max.u16 	%rs61, %rs4, %rs3;
	sub.s16 	%rs62, %rs61, %rs60;
	cvt.u32.u16 	%r49, %rs62;
	setp.ge.u32 	%p17, %r49, %r12;
	@%p17 bra 	$L__BB9_19;
	bfe.u32 	%r50, %r5, 0, 8;
	bfe.u32 	%r51, %r5, 8, 8;
	add.s32 	%r52, %r51, %r50;
	bfe.u32 	%r53, %r5, 16, 8;
	add.s32 	%r54, %r52, %r53;
	bfe.u32 	%r55, %r8, 0, 8;
	bfe.u32 	%r56, %r8, 8, 8;
	add.s32 	%r57, %r56, %r55;
	bfe.u32 	%r58, %r8, 16, 8;
	add.s32 	%r59, %r57, %r58;
	setp.ge.u32 	%p18, %r54, %r59;
	@%p18 bra 	$L__BB9_19;
	mov.b16 	%rs81, 1;
	st.global.u8 	[%rd2], %rs81;
	add.s64 	%rd41, %rd1, %rd20;
	st.global.u32 	[%rd41], %r8;
	bra.uni 	$L__BB9_26;
$L__BB9_19:
	setp.gt.u32 	%p19, %r2, %r11;
	@%p19 bra 	$L__BB9_25;
	ld.param.u64 	%rd49, [labelComponents_param_6];
	ld.param.u64 	%rd47, [labelComponents_param_5];
	ld.param.u64 	%rd45, [labelComponents_param_4];
	sub.s32 	%r60, %r3, %r10;
	add.s32 	%r61, %r60, %r1;
	cvt.s64.s32 	%rd28, %r61;
	cvta.to.global.u64 	%rd29, %rd45;
	add.s64 	%rd30, %rd29, %rd28;
	ld.global.u8 	%rs63, [%rd30];
	cvta.to.global.u64 	%rd31, %rd47;
	add.s64 	%rd9, %rd31, %rd28;
	cvta.to.global.u64 	%rd32, %rd49;
	add.s64 	%rd33, %rd32, %rd28;
	ld.global.u8 	%rs5, [%rd33];
	mul.wide.s32 	%rd34, %r61, 4;
	add.s64 	%rd35, %rd3, %rd34;
	ld.global.u32 	%r9, [%rd35];
	bfe.u32 	%r62, %r9, 16, 8;
	cvt.u16.u32 	%rs6, %r62;
	bfe.u32 	%r63, %r9, 8, 8;
	cvt.u16.u32 	%rs7, %r63;
	bfe.u32 	%r64, %r9, 0, 8;
	cvt.u16.u32 	%rs8, %r64;
	min.u16 	%rs66, %rs63, %rs1;
	max.u16 	%rs67, %rs63, %rs1;
	sub.s16 	%rs68, %rs67, %rs66;
	cvt.u32.u16 	%r65, %rs68;
	setp.ge.s32 	%p20, %r65, %r12;
	@%p20 bra 	$L__BB9_25;
	ld.global.u8 	%rs69, [%rd9];
	min.u16 	%rs72, %rs69, %rs2;
	max.u16 	%rs73, %rs69, %rs2;
	sub.s16 	%rs74, %rs73, %rs72;
	cvt.u32.u16 	%r66, %rs74;
	setp.ge.u32 	%p21, %r66, %r12;
	@%p21 bra 	$L__BB9_25;
	min.u16 	%rs77, %rs5, %rs3;
	max.u16 	%rs78, %rs5, %rs3;
	sub.s16 	%rs79, %rs78, %rs77;
	cvt.u32.u16 	%r67, %rs79;
	setp.ge.u32 	%p22, %r67, %r12;
	@%p22 bra 	$L__BB9_25;
	bfe.u32 	%r68, %r5, 0, 8;
	bfe.u32 	%r69, %r5, 8, 8;
	add.s32 	%r70, %r69, %r68;
	bfe.u32 	%r71, %r5, 16, 8;
	add.s32 	%r72, %r70, %r71;
	cvt.u32.u16 	%r73, %rs8;
	and.b32  	%r74, %r73, 255;
	cvt.u32.u16 	%r75, %rs7;
	and.b32  	%r76, %r75, 255;
	add.s32 	%r77, %r76, %r74;
	cvt.u32.u16 	%r78, %rs6;
	and.b32  	%r79, %r78, 255;
	add.s32 	%r80, %r77, %r79;
	setp.ge.u32 	%p23, %r72, %r80;
	@%p23 bra 	$L__BB9_25;
	mov.b16 	%rs80, 1;
	st.global.u8 	[%rd2], %rs80;
	add.s64 	%rd37, %rd1, %rd20;
	st.global.u32 	[%rd37], %r9;
	bra.uni 	$L__BB9_26;
$L__BB9_25:
	add.s64 	%rd39, %rd1, %rd20;
	st.global.u32 	[%rd39], %r5;
$L__BB9_26:
	ret;

}
	// .globl	labelComponentsRowed
.visible .entry labelComponentsRowed(
	.param .u64 .ptr .align 1 labelComponentsRowed_param_0,
	.param .u64 .ptr .align 1 labelComponentsRowed_param_1,
	.param .u32 labelComponentsRowed_param_2,
	.param .u32 labelComponentsRowed_param_3,
	.param .u64 .ptr .align 1 labelComponentsRowed_param_4,
	.param .u64 .ptr .align 1 labelComponentsRowed_param_5,
	.param .u64 .ptr .align 1 labelComponentsRowed_param_6
)
{
	.reg .pred 	%p<14>;
	.reg .b16 	%rs<49>;
	.reg .b32 	%r<58>;
	.reg .b64 	%rd<29>;

	ld.param.u64 	%rd7, [labelComponentsRowed_param_0];
	ld.param.u64 	%rd11, [labelComponentsRowed_param_1];
	ld.param.u32 	%r7, [labelComponentsRowed_param_2];
	ld.param.u32 	%r8, [labelComponentsRowed_param_3];
	ld.param.u64 	%rd8, [labelComponentsRowed_param_4];
	ld.param.u64 	%rd9, [labelComponentsRowed_param_5];
	ld.param.u64 	%rd10, [labelComponentsRowed_param_6];
	cvta.to.global.u64 	%rd1, %rd11;
	mov.u32 	%r9, %ctaid.x;
	mov.u32 	%r10, %ntid.x;
	mov.u32 	%r11, %tid.x;
	mad.lo.s32 	%r1, %r9, %r10, %r11;
	mov.u32 	%r12, %ctaid.y;
	mov.u32 	%r13, %ntid.y;
	mov.u32 	%r14, %tid.y;
	mad.lo.s32 	%r2, %r12, %r13, %r14;
	setp.ge.s32 	%p1, %r1, %r7;
	setp.ge.s32 	%p2, %r2, %r8;
	or.pred  	%p3, %p1, %p2;
	@%p3 bra 	$L__BB10_14;
	cvta.to.global.u64 	%rd12, %rd8;
	cvta.to.global.u64 	%rd13, %rd9;
	cvta.to.global.u64 	%rd14, %rd10;
	cvta.to.global.u64 	%rd15, %rd7;
	mad.lo.s32 	%r3, %r7, %r2, %r1;
	cvt.s64.s32 	%rd16, %r3;
	add.s64 	%rd2, %rd12, %rd16;
	ld.global.u8 	%rs1, [%rd2];
	add.s64 	%rd3, %rd13, %rd16;
	ld.global.u8 	%rs2, [%rd3];
	add.s64 	%rd4, %rd14, %rd16;
	ld.global.u8 	%rs3, [%rd4];
	mul.wide.s32 	%rd17, %r3, 4;
	add.s64 	%rd5, %rd15, %rd17;
	ld.global.u32 	%r4, [%rd5];
	bfe.u32 	%r15, %r4, 0, 8;
	cvt.u16.u32 	%rs4, %r15;
	bfe.u32 	%r16, %r4, 8, 8;
	cvt.u16.u32 	%rs5, %r16;
	bfe.u32 	%r17, %r4, 16, 8;
	cvt.u16.u32 	%rs6, %r17;
	add.s32 	%r18, %r1, 1;
	setp.ge.s32 	%p4, %r18, %r7;
	@%p4 bra 	$L__BB10_7;
	ld.global.u8 	%rs14, [%rd2+1];
	ld.global.u32 	%r5, [%rd5+4];
	bfe.u32 	%r19, %r5, 16, 8;
	cvt.u16.u32 	%rs7, %r19;
	bfe.u32 	%r20, %r5, 8, 8;
	cvt.u16.u32 	%rs8, %r20;
	bfe.u32 	%r21, %r5, 0, 8;
	cvt.u16.u32 	%rs9, %r21;
	min.u16 	%rs17, %rs14, %rs1;
	max.u16 	%rs18, %rs14, %rs1;
	sub.s16 	%rs19, %rs18, %rs17;
	setp.gt.u16 	%p5, %rs19, 29;
	@%p5 bra 	$L__BB10_7;
	ld.global.u8 	%rs20, [%rd3+1];
	min.u16 	%rs23, %rs20, %rs2;
	max.u16 	%rs24, %rs20, %rs2;
	sub.s16 	%rs25, %rs24, %rs23;
	setp.gt.u16 	%p6, %rs25, 29;
	@%p6 bra 	$L__BB10_7;
	ld.global.u8 	%rs26, [%rd4+1];
	min.u16 	%rs29, %rs26, %rs3;
	max.u16 	%rs30, %rs26, %rs3;
	sub.s16 	%rs31, %rs30, %rs29;
	setp.gt.u16 	%p7, %rs31, 29;
	@%p7 bra 	$L__BB10_7;
	cvt.u32.u16 	%r22, %rs4;
	and.b32  	%r23, %r22, 255;
	cvt.u32.u16 	%r24, %rs5;
	and.b32  	%r25, %r24, 255;
	add.s32 	%r26, %r25, %r23;
	cvt.u32.u16 	%r27, %rs6;
	and.b32  	%r28, %r27, 255;
	add.s32 	%r29, %r26, %r28;
	cvt.u32.u16 	%r30, %rs9;
	and.b32  	%r31, %r30, 255;
	cvt.u32.u16 	%r32, %rs8;
	and.b32  	%r33, %r32, 255;
	add.s32 	%r34, %r33, %r31;
	cvt.u32.u16 	%r35, %rs7;
	and.b32  	%r36, %r35, 255;
	add.s32 	%r37, %r34, %r36;
	setp.ge.u32 	%p8, %r29, %r37;
	@%p8 bra 	$L__BB10_7;
	add.s64 	%rd28, %rd1, %rd17;
	st.global.u32 	[%rd28], %r5;
	bra.uni 	$L__BB10_14;
$L__BB10_7:
	add.s32 	%r38, %r2, 1;
	setp.ge.u32 	%p9, %r38, %r8;
	@%p9 bra 	$L__BB10_13;
	cvt.s64.s32 	%rd18, %r7;
	add.s64 	%rd19, %rd2, %rd18;
	ld.global.u8 	%rs32, [%rd19];
	add.s64 	%rd6, %rd3, %rd18;
	add.s64 	%rd20, %rd4, %rd18;
	ld.global.u8 	%rs10, [%rd20];
	mul.wide.s32 	%rd21, %r7, 4;
	add.s64 	%rd22, %rd5, %rd21;
	ld.global.u32 	%r6, [%rd22];
	bfe.u32 	%r39, %r6, 16, 8;
	cvt.u16.u32 	%rs11, %r39;
	bfe.u32 	%r40, %r6, 8, 8;
	cvt.u16.u32 	%rs12, %r40;
	bfe.u32 	%r41, %r6, 0, 8;
	cvt.u16.u32 	%rs13, %r41;
	min.u16 	%rs35, %rs32, %rs1;
	max.u16 	%rs36, %rs32, %rs1;
	sub.s16 	%rs37, %rs36, %rs35;
	setp.gt.u16 	%p10, %rs37, 29;
	@%p10 bra 	$L__BB10_13;
	ld.global.u8 	%rs38, [%rd6];
	min.u16 	%rs41, %rs38, %rs2;
	max.u16 	%rs42, %rs38, %rs2;
	sub.s16 	%rs43, %rs42, %rs41;
	setp.gt.u16 	%p11, %rs43, 29;
	@%p11 bra 	$L__BB10_13;
	min.u16 	%rs46, %rs10, %rs3;
	max.u16 	%rs47, %rs10, %rs3;
	sub.s16 	%rs48, %rs47, %rs46;
	setp.gt.u16 	%p12, %rs48, 29;
	@%p12 bra 	$L__BB10_13;
	cvt.u32.u16 	%r42, %rs4;
	and.b32  	%r43, %r42, 255;
	cvt.u32.u16 	%r44, %rs5;
	and.b32  	%r45, %r44, 255;
	add.s32 	%r46, %r45, %r43;
	cvt.u32.u16 	%r47, %rs6;
	and.b32  	%r48, %r47, 255;
	add.s32 	%r49, %r46, %r48;
	cvt.u32.u16 	%r50, %rs13;
	and.b32  	%r51, %r50, 255;
	cvt.u32.u16 	%r52, %rs12;
	and.b32  	%r53, %r52, 255;
	add.s32 	%r54, %r53, %r51;
	cvt.u32.u16 	%r55, %rs11;
	and.b32  	%r56, %r55, 255;
	add.s32 	%r57, %r54, %r56;
	setp.ge.u32 	%p13, %r49, %r57;
	@%p13 bra 	$L__BB10_13;
	add.s64 	%rd26, %rd1, %rd17;
	st.global.u32 	[%rd26], %r6;
	bra.uni 	$L__BB10_14;
$L__BB10_13:
	add.s64 	%rd24, %rd1, %rd17;
	st.global.u32 	[%rd24], %r4;
$L__BB10_14:
	ret;

}
	// .globl	copyToSurfaceUnsigned
.visible .entry copyToSurfaceUnsigned(
	.param .u64 .ptr .align 1 copyToSurfaceUnsigned_param_0,
	.param .u64 copyToSurfaceUnsigned_param_1,
	.param .u32 copyToSurfaceUnsigned_param_2,
	.param .u32 copyToSurfaceUnsigned_param_3
)
{
	.reg .pred 	%p<4>;
	.reg .b16 	%rs<7>;
	.reg .b32 	%r<16>;
	.reg .b64 	%rd<6>;

	ld.param.u64 	%rd1, [copyToSurfaceUnsigned_param_0];
	ld.param.u64 	%rd2, [copyToSurfaceUnsigned_param_1];
	ld.param.u32 	%r3, [copyToSurfaceUnsigned_param_2];
	ld.param.u32 	%r4, [copyToSurfaceUnsigned_param_3];
	mov.u32 	%r5, %ctaid.x;
	mov.u32 	%r6, %ntid.x;
	mov.u32 	%r7, %tid.x;
	mad.lo.s32 	%r1, %r5, %r6, %r7;
	mov.u32 	%r8, %ctaid.y;
	mov.u32 	%r9, %ntid.y;
	mov.u32 	%r10, %tid.y;
	mad.lo.s32 	%r2, %r8, %r9, %r10;
	setp.ge.u32 	%p1, %r1, %r3;
	setp.ge.u32 	%p2, %r2, %r4;
	or.pred  	%p3, %p1, %p2;
	@%p3 bra 	$L__BB11_2;
	cvta.to.global.u64 	%rd3, %rd1;
	mad.lo.s32 	%r11, %r3, %r2, %r1;
	mul.wide.u32 	%rd4, %r11, 4;
	add.s64 	%rd5, %rd3, %rd4;
	ld.global.u32 	%r12, [%rd5];
	cvt.u16.u32 	%rs1, %r12;
	shr.u16 	%rs2, %rs1, 8;
	{ .reg .b16 tmp; mov.b32 {tmp, %rs3}, %r12; }
	shl.b32 	%r13, %r1, 2;
	not.b32 	%r14, %r2;
	add.s32 	%r15, %r4, %r14;
	and.b16  	%rs4, %rs3, 255;
	and.b16  	%rs5, %rs1, 255;
	mov.b16 	%rs6, 255;
	sust.b.2d.v4.b8.trap 	[%rd2, {%r13, %r15}], {%rs4, %rs2, %rs5, %rs6};
$L__BB11_2:
	ret;

}
	// .globl	copyToInterleavedBuf
.visible .entry copyToInterleavedBuf(
	.param .u64 .ptr .align 1 copyToInterleavedBuf_param_0,
	.param .u64 .ptr .align 1 copyToInterleavedBuf_param_1,
	.param .u32 copyToInterleavedBuf_param_2,
	.param .u32 copyToInterleavedBuf_param_3
)
{
	.reg .pred 	%p<4>;
	.reg .b32 	%r<18>;
	.reg .b64 	%rd<8>;

	ld.param.u64 	%rd1, [copyToInterleavedBuf_param_0];
	ld.param.u64 	%rd2, [copyToInterleavedBuf_param_1];
	ld.param.u32 	%r3, [copyToInterleavedBuf_param_2];
	ld.param.u32 	%r4, [copyToInterleavedBuf_param_3];
	mov.u32 	%r5, %ctaid.x;
	mov.u32 	%r6, %ntid.x;
	mov.u32 	%r7, %tid.x;
	mad.lo.s32 	%r1, %r5, %r6, %r7;
	mov.u32 	%r8, %ctaid.y;
	mov.u32 	%r9, %ntid.y;
	mov.u32 	%r10, %tid.y;
	mad.lo.s32 	%r2, %r8, %r9, %r10;
	setp.ge.u32 	%p1, %r1, %r3;
	setp.ge.u32 	%p2, %r2, %r4;
	or.pred  	%p3, %p1, %p2;
	@%p3 bra 	$L__BB12_2;
	cvta.to.global.u64 	%rd3, %rd1;
	cvta.to.global.u64 	%rd4, %rd2;
	mad.lo.s32 	%r11, %r3, %r2, %r1;
	mul.wide.u32 	%rd5, %r11, 4;
	add.s64 	%rd6, %rd3, %rd5;
	ld.global.u32 	%r12, [%rd6];
	shr.u32 	%r13, %r12, 8;
	shr.u32 	%r14, %r12, 16;
	add.s64 	%rd7, %rd4, %rd5;
	prmt.b32 	%r15, %r14, %r13, 0x3340U;
	prmt.b32 	%r16, %r12, 65535, 0x3340U;
	prmt.b32 	%r17, %r15, %r16, 0x5410U;
	st.global.u32 	[%rd7], %r17;
$L__BB12_2:
	ret;

}
	// .globl	copyToSurface
.visible .entry copyToSurface(
	.param .u64 .ptr .align 1 copyToSurface_param_0,
	.param .u64 copyToSurface_param_1,
	.param .u32 copyToSurface_param_2,
	.param .u32 copyToSurface_param_3
)
{
	.reg .pred 	%p<4>;
	.reg .b16 	%rs<9>;
	.reg .b32 	%r<20>;
	.reg .b64 	%rd<6>;

	ld.param.u64 	%rd1, [copyToSurface_param_0];
	ld.param.u64 	%rd2, [copyToSurface_param_1];
	ld.param.u32 	%r3, [copyToSurface_param_2];
	ld.param.u32 	%r4, [copyToSurface_param_3];
	mov.u32 	%r5, %ctaid.x;
	mov.u32 	%r6, %ntid.x;
	mov.u32 	%r7, %tid.x;
	mad.lo.s32 	%r1, %r5, %r6, %r7;
	mov.u32 	%r8, %ctaid.y;
	mov.u32 	%r9, %ntid.y;
	mov.u32 	%r10, %tid.y;
	mad.lo.s32 	%r2, %r8, %r9, %r10;
	setp.ge.s32 	%p1, %r1, %r3;
	setp.ge.s32 	%p2, %r2, %r4;
	or.pred  	%p3, %p1, %p2;
	@%p3 bra 	$L__BB13_2;
	cvta.to.global.u64 	%rd3, %rd1;
	mad.lo.s32 	%r11, %r3, %r2, %r1;
	mul.wide.s32 	%rd4, %r11, 4;
	add.s64 	%rd5, %rd3, %rd4;
	ld.global.u32 	%r12, [%rd5];
	bfe.u32 	%r13, %r12, 0, 8;
	cvt.u16.u32 	%rs1, %r13;
	bfe.u32 	%r14, %r12, 8, 8;
	cvt.u16.u32 	%rs2, %r14;
	bfe.u32 	%r15, %r12, 16, 8;
	cvt.u16.u32 	%rs3, %r15;
	bfe.u32 	%r16, %r12, 24, 8;
	cvt.u16.u32 	%rs4, %r16;
	shl.b32 	%r17, %r1, 2;
	not.b32 	%r18, %r2;
	add.s32 	%r19, %r4, %r18;
	and.b16  	%rs5, %rs1, 255;
	and.b16  	%rs6, %rs2, 255;
	and.b16  	%rs7, %rs3, 255;
	and.b16  	%rs8, %rs4, 255;
	sust.b.2d.v4.b8.trap 	[%rd2, {%r17, %r19}], {%rs5, %rs6, %rs7, %rs8};
$L__BB13_2:
	ret;

}
	// .globl	colorComponentAtPixel
.visible .entry colorComponentAtPixel(
	.param .u64 colorComponentAtPixel_param_0,
	.param .u64 colorComponentAtPixel_param_1,
	.param .u32 colorComponentAtPixel_param_2,
	.param .u32 colorComponentAtPixel_param_3,
	.param .u32 colorComponentAtPixel_param_4,
	.param .u32 colorComponentAtPixel_param_5
)
{
	.reg .pred 	%p<8>;
	.reg .b16 	%rs<3>;
	.reg .b32 	%r<18>;
	.reg .b32 	%f<22>;
	.reg .b64 	%rd<3>;
	// demoted variable
	.shared .align 16 .b8 _ZZ21colorComponentAtPixelE13toSearchLabel[16];
	ld.param.u64 	%rd1, [colorComponentAtPixel_param_0];
	ld.param.u64 	%rd2, [colorComponentAtPixel_param_1];
	ld.param.u32 	%r4, [colorComponentAtPixel_param_2];
	ld.param.u32 	%r5, [colorComponentAtPixel_param_3];
	ld.param.u32 	%r6, [colorComponentAtPixel_param_4];
	ld.param.u32 	%r7, [colorComponentAtPixel_param_5];
	mov.u32 	%r8, %ctaid.x;
	mov.u32 	%r9, %ntid.x;
	mov.u32 	%r10, %tid.x;
	mad.lo.s32 	%r1, %r8, %r9, %r10;
	mov.u32 	%r11, %ctaid.y;
	mov.u32 	%r12, %ntid.y;
	mov.u32 	%r13, %tid.y;
	mad.lo.s32 	%r2, %r11, %r12, %r13;
	setp.ne.s32 	%p1, %r10, 0;
	@%p1 bra 	$L__BB14_2;
	cvt.rn.f32.s32 	%f3, %r4;
	not.b32 	%r14, %r5;
	add.s32 	%r15, %r7, %r14;
	cvt.rn.f32.s32 	%f4, %r15;
	tex.2d.v4.f32.f32 	{%f5, %f6, %f7, %f8}, [%rd1, {%f3, %f4}];
	st.shared.v4.f32 	[_ZZ21colorComponentAtPixelE13toSearchLabel], {%f5, %f6, %f7, %f8};
$L__BB14_2:
	bar.sync 	0;
	setp.ge.s32 	%p2, %r1, %r6;
	setp.ge.s32 	%p3, %r2, %r7;
	or.pred  	%p4, %p2, %p3;
	@%p4 bra 	$L__BB14_8;
	cvt.rn.f32.s32 	%f9, %r1;
	not.b32 	%r16, %r2;
	add.s32 	%r3, %r7, %r16;
	cvt.rn.f32.s32 	%f10, %r3;
	tex.2d.v4.f32.f32 	{%f11, %f2, %f1, %f12}, [%rd1, {%f9, %f10}];
	ld.shared.f32 	%f13, [_ZZ21colorComponentAtPixelE13toSearchLabel];
	sub.f32 	%f14, %f13, %f11;
	abs.f32 	%f15, %f14;
	setp.geu.f32 	%p5, %f15, 0f3C9BA5E3;
	@%p5 bra 	$L__BB14_7;
	ld.shared.f32 	%f16, [_ZZ21colorComponentAtPixelE13toSearchLabel+4];
	sub.f32 	%f17, %f16, %f2;
	abs.f32 	%f18, %f17;
	setp.geu.f32 	%p6, %f18, 0f3C9BA5E3;
	@%p6 bra 	$L__BB14_7;
	ld.shared.f32 	%f19, [_ZZ21colorComponentAtPixelE13toSearchLabel+8];
	sub.f32 	%f20, %f19, %f1;
	abs.f32 	%f21, %f20;
	setp.geu.f32 	%p7, %f21, 0f3C9BA5E3;
	@%p7 bra 	$L__BB14_7;
	shl.b32 	%r17, %r1, 2;
	mov.b16 	%rs1, 255;
	mov.b16 	%rs2, 0;
	sust.b.2d.v4.b8.trap 	[%rd2, {%r17, %r3}], {%rs2, %rs2, %rs1, %rs1};
$L__BB14_7:
	bar.sync 	0;
$L__BB14_8:
	ret;

}
	// .globl	colorComponentAtPixelExact
.visible .entry colorComponentAtPixelExact(
	.param .u64 colorComponentAtPixelExact_param_0,
	.param .u64 colorComponentAtPixelExact_param_1,
	.param .u32 colorComponentAtPixelExact_param_2,
	.param .u32 colorComponentAtPixelExact_param_3,
	.param .u32 colorComponentAtPixelExact_param_4,
	.param .u32 colorComponentAtPixelExact_param_5,
	.param .u8 colorComponentAtPixelExact_param_6,
	.param .u8 colorComponentAtPixelExact_param_7,
	.param .u8 colorComponentAtPixelExact_param_8
)
{
	.reg .pred 	%p<12>;
	.reg .b16 	%rs<20>;
	.reg .b32 	%r<14>;
	.reg .b64 	%rd<2>;

	ld.param.u64 	%rd1, [colorComponentAtPixelExact_param_1];
	ld.param.u32 	%r5, [colorComponentAtPixelExact_param_4];
	ld.param.u32 	%r6, [colorComponentAtPixelExact_param_5];
	ld.param.u8 	%rs1, [colorComponentAtPixelExact_param_6];
	ld.param.u8 	%rs2, [colorComponentAtPixelExact_param_7];
	ld.param.u8 	%rs3, [colorComponentAtPixelExact_param_8];
	or.b16  	%rs4, %rs2, %rs1;
	setp.eq.s16 	%p1, %rs4, 0;
	setp.eq.s16 	%p2, %rs3, 255;
	and.pred  	%p3, %p1, %p2;
	@%p3 bra 	$L__BB15_4;
	mov.u32 	%r7, %ctaid.x;
	mov.u32 	%r8, %ntid.x;
	mov.u32 	%r9, %tid.x;
	mad.lo.s32 	%r1, %r7, %r8, %r9;
	mov.u32 	%r10, %ctaid.y;
	mov.u32 	%r11, %ntid.y;
	mov.u32 	%r12, %tid.y;
	mad.lo.s32 	%r2, %r10, %r11, %r12;
	setp.ge.s32 	%p4, %r1, %r5;
	setp.ge.s32 	%p5, %r2, %r6;
	or.pred  	%p6, %p4, %p5;
	@%p6 bra 	$L__BB15_4;
	shl.b32 	%r3, %r1, 2;
	not.b32 	%r13, %r2;
	add.s32 	%r4, %r6, %r13;
	suld.b.2d.v4.b8.trap {%rs5, %rs6, %rs7, %rs8}, [%rd1, {%r3, %r4}];
	and.b16  	%rs11, %rs5, 255;
	and.b16  	%rs12, %rs6, 255;
	setp.ne.s16 	%p7, %rs1, %rs11;
	setp.ne.s16 	%p8, %rs2, %rs12;
	or.pred  	%p9, %p7, %p8;
	and.b16  	%rs15, %rs7, 255;
	setp.ne.s16 	%p10, %rs3, %rs15;
	or.pred  	%p11, %p9, %p10;
	@%p11 bra 	$L__BB15_4;
	mov.b16 	%rs18, 255;
	mov.b16 	%rs19, 0;
	sust.b.2d.v4.b8.trap 	[%rd1, {%r3, %r4}], {%rs19, %rs19, %rs18, %rs18};
$L__BB15_4:
	ret;

}
	// .globl	readPixelValue
.visible .entry readPixelValue(
	.param .u64 .ptr .align 1 readPixelValue_param_0,
	.param .u32 readPixelValue_param_1,
	.param .u32 readPixelValue_param_2,
	.param .u64 .ptr .align 1 readPixelValue_param_3,
	.param .u64 .ptr .align 1 readPixelValue_param_4,
	.param .u64 .ptr .align 1 readPixelValue_param_5,
	.param .u32 readPixelValue_param_6,
	.param .u32 readPixelValue_param_7
)
{
	.reg .pred 	%p<4>;
	.reg .b32 	%r<10>;
	.reg .b64 	%rd<11>;

	ld.param.u64 	%rd1, [readPixelValue_param_0];
	ld.param.u32 	%r1, [readPixelValue_param_1];
	ld.param.u32 	%r2, [readPixelValue_param_2];
	ld.param.u64 	%rd2, [readPixelValue_param_3];
	ld.param.u64 	%rd3, [readPixelValue_param_4];
	ld.param.u64 	%rd4, [readPixelValue_param_5];
	ld.param.u32 	%r3, [readPixelValue_param_6];
	ld.param.u32 	%r4, [readPixelValue_param_7];
	setp.ge.s32 	%p1, %r1, %r3;
	setp.ge.s32 	%p2, %r2, %r4;
	or.pred  	%p3, %p1, %p2;
	@%p3 bra 	$L__BB16_2;
	cvta.to.global.u64 	%rd5, %rd1;
	cvta.to.global.u64 	%rd6, %rd2;
	cvta.to.global.u64 	%rd7, %rd3;
	cvta.to.global.u64 	%rd8, %rd4;
	mad.lo.s32 	%r5, %r3, %r2, %r1;
	mul.wide.s32 	%rd9, %r5, 4;
	add.s64 	%rd10, %rd5, %rd9;
	.pragma "used_bytes_mask 7";
	ld.global.u32 	%r6, [%rd10];
	bfe.u32 	%r7, %r6, 0, 8;
	bfe.u32 	%r8, %r6, 8, 8;
	bfe.u32 	%r9, %r6, 16, 8;
	st.global.u8 	[%rd6], %r7;
	st.global.u8 	[%rd7], %r8;
	st.global.u8 	[%rd8], %r9;
$L__BB16_2:
	ret;

}


// ===== COMPILED SASS (sm_100) =====

	.target	sm_100

	.elftype	@"ET_EXEC"


//--------------------- .note.nv.tkinfo           --------------------------
	.section	.note.nv.tkinfo,"",@"SHT_NOTE"
	.sectionflags	@"SHF_NOTE_NV_TKINFO"
	.tkinfo
        /*0018*/ 	.word	0x00000002
        /*0030*/ 	.string	""
        /*0030*/ 	.string	"ptxas"
        /*0030*/ 	.string	"Cuda compilation tools, release 13.0, V13.0.88"
        /*0030*/ 	.string	"Build cuda_13.0.r13.0/compiler.36424714_0"
        /*0030*/ 	.string	"-arch sm_100 -m 64 "



//--------------------- .note.nv.cuinfo           --------------------------
	.section	.note.nv.cuinfo,"",@"SHT_NOTE"
	.sectionflags	@"SHF_NOTE_NV_CUINFO"
        /*0018*/ 	.short	0x0002
        /*001a*/ 	.short	0x0064
        /*001c*/ 	.short	0x0082
	.zero		2


//--------------------- .nv.info                  --------------------------
	.section	.nv.info,"",@"SHT_CUDA_INFO"
	.align	4


	//----- nvinfo : EIATTR_REGCOUNT
	.align		4
        /*0000*/ 	.byte	0x04, 0x2f
        /*0002*/ 	.short	(.L_1 - .L_0)
	.align		4
.L_0:
        /*0004*/ 	.word	index@(writeToSurface)
        /*0008*/ 	.word	0x0000000a


	//----- nvinfo : EIATTR_FRAME_SIZE
	.align		4
.L_1:
        /*000c*/ 	.byte	0x04, 0x11
        /*000e*/ 	.short	(.L_3 - .L_2)
	.align		4
.L_2:
        /*0010*/ 	.word	index@(writeToSurface)
        /*0014*/ 	.word	0x00000000


	//----- nvinfo : EIATTR_REGCOUNT
	.align		4
.L_3:
        /*0018*/ 	.byte	0x04, 0x2f
        /*001a*/ 	.short	(.L_5 - .L_4)
	.align		4
.L_4:
        /*001c*/ 	.word	index@(interleaveRGB)
        /*0020*/ 	.word	0x0000000e


	//----- nvinfo : EIATTR_FRAME_SIZE
	.align		4
.L_5:
        /*0024*/ 	.byte	0x04, 0x11
        /*0026*/ 	.short	(.L_7 - .L_6)
	.align		4
.L_6:
        /*0028*/ 	.word	index@(interleaveRGB)
        /*002c*/ 	.word	0x00000000


	//----- nvinfo : EIATTR_REGCOUNT
	.align		4
.L_7:
        /*0030*/ 	.byte	0x04, 0x2f
        /*0032*/ 	.short	(.L_9 - .L_8)
	.align		4
.L_8:
        /*0034*/ 	.word	index@(labelPixels)
        /*0038*/ 	.word	0x00000011


	//----- nvinfo : EIATTR_FRAME_SIZE
	.align		4
.L_9:
        /*003c*/ 	.byte	0x04, 0x11
        /*003e*/ 	.short	(.L_11 - .L_10)
	.align		4
.L_10:
        /*0040*/ 	.word	index@($__internal_1_$__cuda_sm3x_div_rn_noftz_f32_slowpath)
        /*0044*/ 	.word	0x00000000


	//----- nvinfo : EIATTR_FRAME_SIZE
	.align		4
.L_11:
        /*0048*/ 	.byte	0x04, 0x11
        /*004a*/ 	.short	(.L_13 - .L_12)
	.align		4
.L_12:
        /*004c*/ 	.word	index@(labelPixels)
        /*0050*/ 	.word	0x00000000


	//----- nvinfo : EIATTR_REGCOUNT
	.align		4
.L_13:
        /*0054*/ 	.byte	0x04, 0x2f
        /*0056*/ 	.short	(.L_15 - .L_14)
	.align		4
.L_14:
        /*0058*/ 	.word	index@(labelPixelsCombinations)
        /*005c*/ 	.word	0x0000000c


	//----- nvinfo : EIATTR_FRAME_SIZE
	.align		4
.L_15:
        /*0060*/ 	.byte	0x04, 0x11
        /*0062*/ 	.short	(.L_17 - .L_16)
	.align		4
.L_16:
        /*0064*/ 	.word	index@(labelPixelsCombinations)
        /*0068*/ 	.word	0x00000000


	//----- nvinfo : EIATTR_REGCOUNT
	.align		4
.L_17:
        /*006c*/ 	.byte	0x04, 0x2f
        /*006e*/ 	.short	(.L_19 - .L_18)
	.align		4
.L_18:
        /*0070*/ 	.word	index@(labelWithConnectionInfo)
        /*0074*/ 	.word	0x00000012


	//----- nvinfo : EIATTR_FRAME_SIZE
	.align		4
.L_19:
        /*0078*/ 	.byte	0x04, 0x11
        /*007a*/ 	.short	(.L_21 - .L_20)
	.align		4
.L_20:
        /*007c*/ 	.word	index@(labelWithConnectionInfo)
        /*0080*/ 	.word	0x00000000


	//----- nvinfo : EIATTR_REGCOUNT
	.align		4
.L_21:
        /*0084*/ 	.byte	0x04, 0x2f
        /*0086*/ 	.short	(.L_23 - .L_22)
	.align		4
.L_22:
        /*0088*/ 	.word	index@(labelComponentsSharedWithConnections)
        /*008c*/ 	.word	0x00000010


	//----- nvinfo : EIATTR_FRAME_SIZE
	.align		4
.L_23:
        /*0090*/ 	.byte	0x04, 0x11
        /*0092*/ 	.short	(.L_25 - .L_24)
	.align		4
.L_24:
        /*0094*/ 	.word	index@(labelComponentsSharedWithConnections)
        /*0098*/ 	.word	0x00000000


	//----- nvinfo : EIATTR_REGCOUNT
	.align		4
.L_25:
        /*009c*/ 	.byte	0x04, 0x2f
        /*009e*/ 	.short	(.L_27 - .L_26)
	.align		4
.L_26:
        /*00a0*/ 	.word	index@(labelPixelsRowed)
        /*00a4*/ 	.word	0x00000010


	//----- nvinfo : EIATTR_FRAME_SIZE
	.align		4
.L_27:
        /*00a8*/ 	.byte	0x04, 0x11
        /*00aa*/ 	.short	(.L_29 - .L_28)
	.align		4
.L_28:
        /*00ac*/ 	.word	index@($__internal_0_$__cuda_sm3x_div_rn_noftz_f32_slowpath)
        /*00b0*/ 	.word	0x00000000


	//----- nvinfo : EIATTR_FRAME_SIZE
	.align		4
.L_29:
        /*00b4*/ 	.byte	0x04, 0x11
        /*00b6*/ 	.short	(.L_31 - .L_30)
	.align		4
.L_30:
        /*00b8*/ 	.word	index@(labelPixelsRowed)
        /*00bc*/ 	.word	0x00000000


	//----- nvinfo : EIATTR_REGCOUNT
	.align		4
.L_31:
        /*00c0*/ 	.byte	0x04, 0x2f
        /*00c2*/ 	.short	(.L_33 - .L_32)
	.align		4
.L_32:
        /*00c4*/ 	.word	index@(labelComponentsShared)
        /*00c8*/ 	.word	0x0000001c


	//----- nvinfo : EIATTR_FRAME_SIZE
	.align		4
.L_33:
        /*00cc*/ 	.byte	0x04, 0x11
        /*00ce*/ 	.short	(.L_35 - .L_34)
	.align		4
.L_34:
        /*00d0*/ 	.word	index@(labelComponentsShared)
        /*00d4*/ 	.word	0x00000000


	//----- nvinfo : EIATTR_REGCOUNT
	.align		4
.L_35:
        /*00d8*/ 	.byte	0x04, 0x2f
        /*00da*/ 	.short	(.L_37 - .L_36)
	.align		4
.L_36:
        /*00dc*/ 	.word	index@(labelComponentsMasterLabel)
        /*00e0*/ 	.word	0x0000001f


	//----- nvinfo : EIATTR_FRAME_SIZE
	.align		4
.L_37:
        /*00e4*/ 	.byte	0x04, 0x11
        /*00e6*/ 	.short	(.L_39 - .L_38)
	.align		4
.L_38:
        /*00e8*/ 	.word	index@(labelComponentsMasterLabel)
        /*00ec*/ 	.word	0x00000000


	//----- nvinfo : EIATTR_REGCOUNT
	.align		4
.L_39:
        /*00f0*/ 	.byte	0x04, 0x2f
        /*00f2*/ 	.short	(.L_41 - .L_40)
	.align		4
.L_40:
        /*00f4*/ 	.word	index@(labelComponents)
        /*00f8*/ 	.word	0x0000001d


	//----- nvinfo : EIATTR_FRAME_SIZE
	.align		4
.L_41:
        /*00fc*/ 	.byte	0x04, 0x11
        /*00fe*/ 	.short	(.L_43 - .L_42)
	.align		4
.L_42:
        /*0100*/ 	.word	index@(labelComponents)
        /*0104*/ 	.word	0x00000000


	//----- nvinfo : EIATTR_REGCOUNT
	.align		4
.L_43:
        /*0108*/ 	.byte	0x04, 0x2f
        /*010a*/ 	.short	(.L_45 - .L_44)
	.align		4
.L_44:
        /*010c*/ 	.word	index@(labelComponentsRowed)
        /*0110*/ 	.word	0x0000001c


	//----- nvinfo : EIATTR_FRAME_SIZE
	.align		4
.L_45:
        /*0114*/ 	.byte	0x04, 0x11
        /*0116*/ 	.short	(.L_47 - .L_46)
	.align		4
.L_46:
        /*0118*/ 	.word	index@(labelComponentsRowed)
        /*011c*/ 	.word	0x00000000


	//----- nvinfo : EIATTR_REGCOUNT
	.align		4
.L_47:
        /*0120*/ 	.byte	0x04, 0x2f
        /*0122*/ 	.short	(.L_49 - .L_48)
	.align		4
.L_48:
        /*0124*/ 	.word	index@(copyToSurfaceUnsigned)
        /*0128*/ 	.word	0x0000000a


	//----- nvinfo : EIATTR_FRAME_SIZE
	.align		4
.L_49:
        /*012c*/ 	.byte	0x04, 0x11
        /*012e*/ 	.short	(.L_51 - .L_50)
	.align		4
.L_50:
        /*0130*/ 	.word	index@(copyToSurfaceUnsigned)
        /*0134*/ 	.word	0x00000000


	//----- nvinfo : EIATTR_REGCOUNT
	.align		4
.L_51:
        /*0138*/ 	.byte	0x04, 0x2f
        /*013a*/ 	.short	(.L_53 - .L_52)
	.align		4
.L_52:
        /*013c*/ 	.word	index@(copyToInterleavedBuf)
        /*0140*/ 	.word	0x0000000e


	//----- nvinfo : EIATTR_FRAME_SIZE
	.align		4
.L_53:
        /*0144*/ 	.byte	0x04, 0x11
        /*0146*/ 	.short	(.L_55 - .L_54)
	.align		4
.L_54:
        /*0148*/ 	.word	index@(copyToInterleavedBuf)
        /*014c*/ 	.word	0x00000000


	//----- nvinfo : EIATTR_REGCOUNT
	.align		4
.L_55:
        /*0150*/ 	.byte	0x04, 0x2f
        /*0152*/ 	.short	(.L_57 - .L_56)
	.align		4
.L_56:
        /*0154*/ 	.word	index@(copyToSurface)
        /*0158*/ 	.word	0x0000000a


	//----- nvinfo : EIATTR_FRAME_SIZE
	.align		4
.L_57:
        /*015c*/ 	.byte	0x04, 0x11
        /*015e*/ 	.short	(.L_59 - .L_58)
	.align		4
.L_58:
        /*0160*/ 	.word	index@(copyToSurface)
        /*0164*/ 	.word	0x00000000


	//----- nvinfo : EIATTR_REGCOUNT
	.align		4
.L_59:
        /*0168*/ 	.byte	0x04, 0x2f
        /*016a*/ 	.short	(.L_61 - .L_60)
	.align		4
.L_60:
        /*016c*/ 	.word	index@(colorComponentAtPixel)
        /*0170*/ 	.word	0x0000000e


	//----- nvinfo : EIATTR_FRAME_SIZE
	.align		4
.L_61:
        /*0174*/ 	.byte	0x04, 0x11
        /*0176*/ 	.short	(.L_63 - .L_62)
	.align		4
.L_62:
        /*0178*/ 	.word	index@(colorComponentAtPixel)
        /*017c*/ 	.word	0x00000000


	//----- nvinfo : EIATTR_REGCOUNT
	.align		4
.L_63:
        /*0180*/ 	.byte	0x04, 0x2f
        /*0182*/ 	.short	(.L_65 - .L_64)
	.align		4
.L_64:
        /*0184*/ 	.word	index@(colorComponentAtPixelExact)
        /*0188*/ 	.word	0x00000009


	//----- nvinfo : EIATTR_FRAME_SIZE
	.align		4
.L_65:
        /*018c*/ 	.byte	0x04, 0x11
        /*018e*/ 	.short	(.L_67 - .L_66)
	.align		4
.L_66:
        /*0190*/ 	.word	index@(colorComponentAtPixelExact)
        /*0194*/ 	.word	0x00000000


	//----- nvinfo : EIATTR_REGCOUNT
	.align		4
.L_67:
        /*0198*/ 	.byte	0x04, 0x2f
        /*019a*/ 	.short	(.L_69 - .L_68)
	.align		4
.L_68:
        /*019c*/ 	.word	index@(readPixelValue)
        /*01a0*/ 	.word	0x00000012


	//----- nvinfo : EIATTR_FRAME_SIZE
	.align		4
.L_69:
        /*01a4*/ 	.byte	0x04, 0x11
        /*01a6*/ 	.short	(.L_71 - .L_70)
	.align		4
.L_70:
        /*01a8*/ 	.word	index@(readPixelValue)
        /*01ac*/ 	.word	0x00000000


	//----- nvinfo : EIATTR_MIN_STACK_SIZE
	.align		4
.L_71:
        /*01b0*/ 	.byte	0x04, 0x12
        /*01b2*/ 	.short	(.L_73 - .L_72)
	.align		4
.L_72:
        /*01b4*/ 	.word	index@(readPixelValue)
        /*01b8*/ 	.word	0x00000000


	//----- nvinfo : EIATTR_MIN_STACK_SIZE
	.align		4
.L_73:
        /*01bc*/ 	.byte	0x04, 0x12
        /*01be*/ 	.short	(.L_75 - .L_74)
	.align		4
.L_74:
        /*01c0*/ 	.word	index@(colorComponentAtPixelExact)
        /*01c4*/ 	.word	0x00000000


	//----- nvinfo : EIATTR_MIN_STACK_SIZE
	.align		4
.L_75:
        /*01c8*/ 	.byte	0x04, 0x12
        /*01ca*/ 	.short	(.L_77 - .L_76)
	.align		4
.L_76:
        /*01cc*/ 	.word	index@(colorComponentAtPixel)
        /*01d0*/ 	.word	0x00000000


	//----- nvinfo : EIATTR_MIN_STACK_SIZE
	.align		4
.L_77:
        /*01d4*/ 	.byte	0x04, 0x12
        /*01d6*/ 	.short	(.L_79 - .L_78)
	.align		4
.L_78:
        /*01d8*/ 	.word	index@(copyToSurface)
        /*01dc*/ 	.word	0x00000000


	//----- nvinfo : EIATTR_MIN_STACK_SIZE
	.align		4
.L_79:
        /*01e0*/ 	.byte	0x04, 0x12
        /*01e2*/ 	.short	(.L_81 - .L_80)
	.align		4
.L_80:
        /*01e4*/ 	.word	index@(copyToInterleavedBuf)
        /*01e8*/ 	.word	0x00000000


	//----- nvinfo : EIATTR_MIN_STACK_SIZE
	.align		4
.L_81:
        /*01ec*/ 	.byte	0x04, 0x12
        /*01ee*/ 	.short	(.L_83 - .L_82)
	.align		4
.L_82:
        /*01f0*/ 	.word	index@(copyToSurfaceUnsigned)
        /*01f4*/ 	.word	0x00000000


	//----- nvinfo : EIATTR_MIN_STACK_SIZE
	.align		4
.L_83:
        /*01f8*/ 	.byte	0x04, 0x12
        /*01fa*/ 	.short	(.L_85 - .L_84)
	.align		4
.L_84:
        /*01fc*/ 	.word	index@(labelComponentsRowed)
        /*0200*/ 	.word	0x00000000


	//----- nvinfo : EIATTR_MIN_STACK_SIZE
	.align		4
.L_85:
        /*0204*/ 	.byte	0x04, 0x12
        /*0206*/ 	.short	(.L_87 - .L_86)
	.align		4
.L_86:
        /*0208*/ 	.word	index@(labelComponents)
        /*020c*/ 	.word	0x00000000


	//----- nvinfo : EIATTR_MIN_STACK_SIZE
	.align		4
.L_87:
        /*0210*/ 	.byte	0x04, 0x12
        /*0212*/ 	.short	(.L_89 - .L_88)
	.align		4
.L_88:
        /*0214*/ 	.word	index@(labelComponentsMasterLabel)
        /*0218*/ 	.word	0x00000000


	//----- nvinfo : EIATTR_MIN_STACK_SIZE
	.align		4
.L_89:
        /*021c*/ 	.byte	0x04, 0x12
        /*021e*/ 	.short	(.L_91 - .L_90)
	.align		4
.L_90:
        /*0220*/ 	.word	index@(labelComponentsShared)
        /*0224*/ 	.word	0x00000000


	//----- nvinfo : EIATTR_MIN_STACK_SIZE
	.align		4
.L_91:
        /*0228*/ 	.byte	0x04, 0x12
        /*022a*/ 	.short	(.L_93 - .L_92)
	.align		4
.L_92:
        /*022c*/ 	.word	index@(labelPixelsRowed)
        /*0230*/ 	.word	0x00000000


	//----- nvinfo : EIATTR_MIN_STACK_SIZE
	.align		4
.L_93:
        /*0234*/ 	.byte	0x04, 0x12
        /*0236*/ 	.short	(.L_95 - .L_94)
	.align		4
.L_94:
        /*0238*/ 	.word	index@(labelComponentsSharedWithConnections)
        /*023c*/ 	.word	0x00000000


	//----- nvinfo : EIATTR_MIN_STACK_SIZE
	.align		4
.L_95:
        /*0240*/ 	.byte	0x04, 0x12
        /*0242*/ 	.short	(.L_97 - .L_96)
	.align		4
.L_96:
        /*0244*/ 	.word	index@(labelWithConnectionInfo)
        /*0248*/ 	.word	0x00000000


	//----- nvinfo : EIATTR_MIN_STACK_SIZE
	.align		4
.L_97:
        /*024c*/ 	.byte	0x04, 0x12
        /*024e*/ 	.short	(.L_99 - .L_98)
	.align		4
.L_98:
        /*0250*/ 	.word	index@(labelPixelsCombinations)
        /*0254*/ 	.word	0x00000000


	//----- nvinfo : EIATTR_MIN_STACK_SIZE
	.align		4
.L_99:
        /*0258*/ 	.byte	0x04, 0x12
        /*025a*/ 	.short	(.L_101 - .L_100)
	.align		4
.L_100:
        /*025c*/ 	.word	index@(labelPixels)
        /*0260*/ 	.word	0x00000000


	//----- nvinfo : EIATTR_MIN_STACK_SIZE
	.align		4
.L_101:
        /*0264*/ 	.byte	0x04, 0x12
        /*0266*/ 	.short	(.L_103 - .L_102)
	.align		4
.L_102:
        /*0268*/ 	.word	index@(interleaveRGB)
        /*026c*/ 	.word	0x00000000


	//----- nvinfo : EIATTR_MIN_STACK_SIZE
	.align		4
.L_103:
        /*0270*/ 	.byte	0x04, 0x12
        /*0272*/ 	.short	(.L_105 - .L_104)
	.align		4
.L_104:
        /*0274*/ 	.word	index@(writeToSurface)
        /*0278*/ 	.word	0x00000000
.L_105:


//--------------------- .nv.compat                --------------------------
	.section	.nv.compat,"",@"SHT_CUDA_COMPAT_INFO"
	.align	4
        /*0000*/ 	.byte	0x02, 0x09, 0x00, 0x00, 0x02, 0x02, 0x02, 0x00, 0x02, 0x05, 0x05, 0x00, 0x03, 0x07, 0x01, 0x01
        /*0010*/ 	.byte	0x02, 0x03, 0x00, 0x00, 0x02, 0x06, 0x01, 0x00, 0x04, 0x0b, 0x08, 0x00, 0x01, 0x00, 0x00, 0x00
        /*0020*/ 	.byte	0x00, 0x00, 0x00, 0x00


//--------------------- .nv.info.readPixelValue   --------------------------
	.section	.nv.info.readPixelValue,"",@"SHT_CUDA_INFO"
	.sectionflags	@""
	.align	4


	//----- nvinfo : EIATTR_CUDA_API_VERSION
	.align		4
        /*0000*/ 	.byte	0x04, 0x37
        /*0002*/ 	.short	(.L_107 - .L_106)
.L_106:
        /*0004*/ 	.word	0x00000082


	//----- nvinfo : EIATTR_KPARAM_INFO
	.align		4
.L_107:
        /*0008*/ 	.byte	0x04, 0x17
        /*000a*/ 	.short	(.L_109 - .L_108)
.L_108:
        /*000c*/ 	.word	0x00000000
        /*0010*/ 	.short	0x0007
        /*0012*/ 	.short	0x002c
        /*0014*/ 	.byte	0x00, 0xf0, 0x11, 0x00


	//----- nvinfo : EIATTR_KPARAM_INFO
	.align		4
.L_109:
        /*0018*/ 	.byte	0x04, 0x17
        /*001a*/ 	.short	(.L_111 - .L_110)
.L_110:
        /*001c*/ 	.word	0x00000000
        /*0020*/ 	.short	0x0006
        /*0022*/ 	.short	0x0028
        /*0024*/ 	.byte	0x00, 0xf0, 0x11, 0x00


	//----- nvinfo : EIATTR_KPARAM_INFO
	.align		4
.L_111:
        /*0028*/ 	.byte	0x04, 0x17
        /*002a*/ 	.short	(.L_113 - .L_112)
.L_112:
        /*002c*/ 	.word	0x00000000
        /*0030*/ 	.short	0x0005
        /*0032*/ 	.short	0x0020
        /*0034*/ 	.byte	0x00, 0xf5, 0x21, 0x00


	//----- nvinfo : EIATTR_KPARAM_INFO
	.align		4
.L_113:
        /*0038*/ 	.byte	0x04, 0x17
        /*003a*/ 	.short	(.L_115 - .L_114)
.L_114:
        /*003c*/ 	.word	0x00000000
        /*0040*/ 	.short	0x0004
        /*0042*/ 	.short	0x0018
        /*0044*/ 	.byte	0x00, 0xf5, 0x21, 0x00


	//----- nvinfo : EIATTR_KPARAM_INFO
	.align		4
.L_115:
        /*0048*/ 	.byte	0x04, 0x17
        /*004a*/ 	.short	(.L_117 - .L_116)
.L_116:
        /*004c*/ 	.word	0x00000000
        /*0050*/ 	.short	0x0003
        /*0052*/ 	.short	0x0010
        /*0054*/ 	.byte	0x00, 0xf5, 0x21, 0x00


	//----- nvinfo : EIATTR_KPARAM_INFO
	.align		4
.L_117:
        /*0058*/ 	.byte	0x04, 0x17
        /*005a*/ 	.short	(.L_119 - .L_118)
.L_118:
        /*005c*/ 	.word	0x00000000
        /*0060*/ 	.short	0x0002
        /*0062*/ 	.short	0x000c
        /*0064*/ 	.byte	0x00, 0xf0, 0x11, 0x00


	//----- nvinfo : EIATTR_KPARAM_INFO
	.align		4
.L_119:
        /*0068*/ 	.byte	0x04, 0x17
        /*006a*/ 	.short	(.L_121 - .L_120)
.L_120:
        /*006c*/ 	.word	0x00000000
        /*0070*/ 	.short	0x0001
        /*0072*/ 	.short	0x0008
        /*0074*/ 	.byte	0x00, 0xf0, 0x11, 0x00


	//----- nvinfo : EIATTR_KPARAM_INFO
	.align		4
.L_121:
        /*0078*/ 	.byte	0x04, 0x17
        /*007a*/ 	.short	(.L_123 - .L_122)
.L_122:
        /*007c*/ 	.word	0x00000000
        /*0080*/ 	.short	0x0000
        /*0082*/ 	.short	0x0000
        /*0084*/ 	.byte	0x00, 0xf5, 0x21, 0x00


	//----- nvinfo : EIATTR_SPARSE_MMA_MASK
	.align		4
.L_123:
        /*0088*/ 	.byte	0x03, 0x50
        /*008a*/ 	.short	0x0000


	//----- nvinfo : EIATTR_MAXREG_COUNT
	.align		4
        /*008c*/ 	.byte	0x03, 0x1b
        /*008e*/ 	.short	0x00ff


	//----- nvinfo : EIATTR_MERCURY_ISA_VERSION
	.align		4
        /*0090*/ 	.byte	0x03, 0x5f
        /*0092*/ 	.short	0x0101


	//----- nvinfo : EIATTR_UNUSED_LOAD_BYTE_OFFSET
	.align		4
        /*0094*/ 	.byte	0x04, 0x44
        /*0096*/ 	.short	(.L_125 - .L_124)


	//   ....[0]....
.L_124:
        /*0098*/ 	.word	0x000000a0
        /*009c*/ 	.word	0x00000007


	//----- nvinfo : EIATTR_VRC_CTA_INIT_COUNT
	.align		4
.L_125:
        /*00a0*/ 	.byte	0x02, 0x4a
	.zero		1
	.zero		1


	//----- nvinfo : EIATTR_EXIT_INSTR_OFFSETS
	.align		4
        /*00a4*/ 	.byte	0x04, 0x1c
        /*00a6*/ 	.short	(.L_127 - .L_126)


	//   ....[0]....
.L_126:
        /*00a8*/ 	.word	0x00000050


	//   ....[1]....
        /*00ac*/ 	.word	0x00000140


	//----- nvinfo : EIATTR_CBANK_PARAM_SIZE
	.align		4
.L_127:
        /*00b0*/ 	.byte	0x03, 0x19
        /*00b2*/ 	.short	0x0030


	//----- nvinfo : EIATTR_PARAM_CBANK
	.align		4
        /*00b4*/ 	.byte	0x04, 0x0a
        /*00b6*/ 	.short	(.L_129 - .L_128)
	.align		4
.L_128:
        /*00b8*/ 	.word	index@(.nv.constant0.readPixelValue)
        /*00bc*/ 	.short	0x0380
        /*00be*/ 	.short	0x0030


	//----- nvinfo : EIATTR_SW_WAR
	.align		4
.L_129:
        /*00c0*/ 	.byte	0x04, 0x36
        /*00c2*/ 	.short	(.L_131 - .L_130)
.L_130:
        /*00c4*/ 	.word	0x00000008
.L_131:


//--------------------- .nv.info.colorComponentAtPixelExact --------------------------
	.section	.nv.info.colorComponentAtPixelExact,"",@"SHT_CUDA_INFO"
	.sectionflags	@""
	.align	4


	//----- nvinfo : EIATTR_CUDA_API_VERSION
	.align		4
        /*0000*/ 	.byte	0x04, 0x37
        /*0002*/ 	.short	(.L_133 - .L_132)
.L_132:
        /*0004*/ 	.word	0x00000082


	//----- nvinfo : EIATTR_KPARAM_INFO
	.align		4
.L_133:
        /*0008*/ 	.byte	0x04, 0x17
        /*000a*/ 	.short	(.L_135 - .L_134)
.L_134:
        /*000c*/ 	.word	0x00000000
        /*0010*/ 	.short	0x0008
        /*0012*/ 	.short	0x0022
        /*0014*/ 	.byte	0x00, 0xf0, 0x05, 0x00


	//----- nvinfo : EIATTR_KPARAM_INFO
	.align		4
.L_135:
        /*0018*/ 	.byte	0x04, 0x17
        /*001a*/ 	.short	(.L_137 - .L_136)
.L_136:
        /*001c*/ 	.word	0x00000000
        /*0020*/ 	.short	0x0007
        /*0022*/ 	.short	0x0021
        /*0024*/ 	.byte	0x00, 0xf0, 0x05, 0x00


	//----- nvinfo : EIATTR_KPARAM_INFO
	.align		4
.L_137:
        /*0028*/ 	.byte	0x04, 0x17
        /*002a*/ 	.short	(.L_139 - .L_138)
.L_138:
        /*002c*/ 	.word	0x00000000
        /*0030*/ 	.short	0x0006
        /*0032*/ 	.short	0x0020
        /*0034*/ 	.byte	0x00, 0xf0, 0x05, 0x00


	//----- nvinfo : EIATTR_KPARAM_INFO
	.align		4
.L_139:
        /*0038*/ 	.byte	0x04, 0x17
        /*003a*/ 	.short	(.L_141 - .L_140)
.L_140:
        /*003c*/ 	.word	0x00000000
        /*0040*/ 	.short	0x0005
        /*0042*/ 	.short	0x001c
        /*0044*/ 	.byte	0x00, 0xf0, 0x11, 0x00


	//----- nvinfo : EIATTR_KPARAM_INFO
	.align		4
.L_141:
        /*0048*/ 	.byte	0x04, 0x17
        /*004a*/ 	.short	(.L_143 - .L_142)
.L_142:
        /*004c*/ 	.word	0x00000000
        /*0050*/ 	.short	0x0004
        /*0052*/ 	.short	0x0018
        /*0054*/ 	.byte	0x00, 0xf0, 0x11, 0x00


	//----- nvinfo : EIATTR_KPARAM_INFO
	.align		4
.L_143:
        /*0058*/ 	.byte	0x04, 0x17
        /*005a*/ 	.short	(.L_145 - .L_144)
.L_144:
        /*005c*/ 	.word	0x00000000
        /*0060*/ 	.short	0x0003
        /*0062*/ 	.short	0x0014
        /*0064*/ 	.byte	0x00, 0xf0, 0x11, 0x00


	//----- nvinfo : EIATTR_KPARAM_INFO
	.align		4
.L_145:
        /*0068*/ 	.byte	0x04, 0x17
        /*006a*/ 	.short	(.L_147 - .L_146)
.L_146:
        /*006c*/ 	.word	0x00000000
        /*0070*/ 	.short	0x0002
        /*0072*/ 	.short	0x0010
        /*0074*/ 	.byte	0x00, 0xf0, 0x11, 0x00


	//----- nvinfo : EIATTR_KPARAM_INFO
	.align		4
.L_147:
        /*0078*/ 	.byte	0x04, 0x17
        /*007a*/ 	.short	(.L_149 - .L_148)
.L_148:
        /*007c*/ 	.word	0x00000000
        /*0080*/ 	.short	0x0001
        /*0082*/ 	.short	0x0008
        /*0084*/ 	.byte	0x00, 0xf0, 0x21, 0x00


	//----- nvinfo : EIATTR_KPARAM_INFO
	.align		4
.L_149:
        /*0088*/ 	.byte	0x04, 0x17
        /*008a*/ 	.short	(.L_151 - .L_150)
.L_150:
        /*008c*/ 	.word	0x00000000
        /*0090*/ 	.short	0x0000
        /*0092*/ 	.short	0x0000
        /*0094*/ 	.byte	0x00, 0xf0, 0x21, 0x00


	//----- nvinfo : EIATTR_SPARSE_MMA_MASK
	.align		4
.L_151:
        /*0098*/ 	.byte	0x03, 0x50
        /*009a*/ 	.short	0x0000


	//----- nvinfo : EIATTR_MAXREG_COUNT
	.align		4
        /*009c*/ 	.byte	0x03, 0x1b
        /*009e*/ 	.short	0x00ff


	//----- nvinfo : EIATTR_MERCURY_ISA_VERSION
	.align		4
        /*00a0*/ 	.byte	0x03, 0x5f
        /*00a2*/ 	.short	0x0101


	//----- nvinfo : EIATTR_VRC_CTA_INIT_COUNT
	.align		4
        /*00a4*/ 	.byte	0x02, 0x4a
	.zero		1
	.zero		1


	//----- nvinfo : EIATTR_EXIT_INSTR_OFFSETS
	.align		4
        /*00a8*/ 	.byte	0x04, 0x1c
        /*00aa*/ 	.short	(.L_153 - .L_152)


	//   ....[0]....
.L_152:
        /*00ac*/ 	.word	0x00000090


	//   ....[1]....
        /*00b0*/ 	.word	0x00000150


	//   ....[2]....
        /*00b4*/ 	.word	0x00000250


	//   ....[3]....
        /*00b8*/ 	.word	0x00000290


	//----- nvinfo : EIATTR_CBANK_PARAM_SIZE
	.align		4
.L_153:
        /*00bc*/ 	.byte	0x03, 0x19
        /*00be*/ 	.short	0x0023


	//----- nvinfo : EIATTR_PARAM_CBANK
	.align		4
        /*00c0*/ 	.byte	0x04, 0x0a
        /*00c2*/ 	.short	(.L_155 - .L_154)
	.align		4
.L_154:
        /*00c4*/ 	.word	index@(.nv.constant0.colorComponentAtPixelExact)
        /*00c8*/ 	.short	0x0380
        /*00ca*/ 	.short	0x0023


	//----- nvinfo : EIATTR_SW_WAR
	.align		4
.L_155:
        /*00cc*/ 	.byte	0x04, 0x36
        /*00ce*/ 	.short	(.L_157 - .L_156)
.L_156:
        /*00d0*/ 	.word	0x00000008
.L_157:


//--------------------- .nv.info.colorComponentAtPixel --------------------------
	.section	.nv.info.colorComponentAtPixel,"",@"SHT_CUDA_INFO"
	.sectionflags	@""
	.align	4


	//----- nvinfo : EIATTR_CUDA_API_VERSION
	.align		4
        /*0000*/ 	.byte	0x04, 0x37
        /*0002*/ 	.short	(.L_159 - .L_158)
.L_158:
        /*0004*/ 	.word	0x00000082


	//----- nvinfo : EIATTR_KPARAM_INFO
	.align		4
.L_159:
        /*0008*/ 	.byte	0x04, 0x17
        /*000a*/ 	.short	(.L_161 - .L_160)
.L_160:
        /*000c*/ 	.word	0x00000000
        /*0010*/ 	.short	0x0005
        /*0012*/ 	.short	0x001c
        /*0014*/ 	.byte	0x00, 0xf0, 0x11, 0x00


	//----- nvinfo : EIATTR_KPARAM_INFO
	.align		4
.L_161:
        /*0018*/ 	.byte	0x04, 0x17
        /*001a*/ 	.short	(.L_163 - .L_162)
.L_162:
        /*001c*/ 	.word	0x00000000
        /*0020*/ 	.short	0x0004
        /*0022*/ 	.short	0x0018
        /*0024*/ 	.byte	0x00, 0xf0, 0x11, 0x00


	//----- nvinfo : EIATTR_KPARAM_INFO
	.align		4
.L_163:
        /*0028*/ 	.byte	0x04, 0x17
        /*002a*/ 	.short	(.L_165 - .L_164)
.L_164:
        /*002c*/ 	.word	0x00000000
        /*0030*/ 	.short	0x0003
        /*0032*/ 	.short	0x0014
        /*0034*/ 	.byte	0x00, 0xf0, 0x11, 0x00


	//----- nvinfo : EIATTR_KPARAM_INFO
	.align		4
.L_165:
        /*0038*/ 	.byte	0x04, 0x17
        /*003a*/ 	.short	(.L_167 - .L_166)
.L_166:
        /*003c*/ 	.word	0x00000000
        /*0040*/ 	.short	0x0002
        /*0042*/ 	.short	0x0010
        /*0044*/ 	.byte	0x00, 0xf0, 0x11, 0x00


	//----- nvinfo : EIATTR_KPARAM_INFO
	.align		4
.L_167:
        /*0048*/ 	.byte	0x04, 0x17
        /*004a*/ 	.short	(.L_169 - .L_168)
.L_168:
        /*004c*/ 	.word	0x00000000
        /*0050*/ 	.short	0x0001
        /*0052*/ 	.short	0x0008
        /*0054*/ 	.byte	0x00, 0xf0, 0x21, 0x00


	//----- nvinfo : EIATTR_KPARAM_INFO
	.align		4
.L_169:
        /*0058*/ 	.byte	0x04, 0x17
        /*005a*/ 	.short	(.L_171 - .L_170)
.L_170:
        /*005c*/ 	.word	0x00000000
        /*0060*/ 	.short	0x0000
        /*0062*/ 	.short	0x0000
        /*0064*/ 	.byte	0x00, 0xf0, 0x21, 0x00


	//----- nvinfo : EIATTR_SPARSE_MMA_MASK
	.align		4
.L_171:
        /*0068*/ 	.byte	0x03, 0x50
        /*006a*/ 	.short	0x0000


	//----- nvinfo : EIATTR_MAXREG_COUNT
	.align		4
        /*006c*/ 	.byte	0x03, 0x1b
        /*006e*/ 	.short	0x00ff


	//----- nvinfo : EIATTR_NUM_BARRIERS
	.align		4
        /*0070*/ 	.byte	0x02, 0x4c
        /*0072*/ 	.byte	0x01
	.zero		1


	//----- nvinfo : EIATTR_MERCURY_ISA_VERSION
	.align		4
        /*0074*/ 	.byte	0x03, 0x5f
        /*0076*/ 	.short	0x0101


	//----- nvinfo : EIATTR_UNUSED_LOAD_BYTE_OFFSET
	.align		4
        /*0078*/ 	.byte	0x04, 0x44
        /*007a*/ 	.short	(.L_173 - .L_172)


	//   ....[0]....
.L_172:
        /*007c*/ 	.word	0x000002a0
        /*0080*/ 	.word	0x00000fff


	//----- nvinfo : EIATTR_INT_WARP_WIDE_INSTR_OFFSETS
	.align		4
.L_173:
        /*0084*/ 	.byte	0x04, 0x31
        /*0086*/ 	.short	(.L_175 - .L_174)


	//   ....[0]....
.L_174:
        /*0088*/ 	.word	0x00000040


	//   ....[1]....
        /*008c*/ 	.word	0x00000330


	//----- nvinfo : EIATTR_VRC_CTA_INIT_COUNT
	.align		4
.L_175:
        /*0090*/ 	.byte	0x02, 0x4a
	.zero		1
	.zero		1


	//----- nvinfo : EIATTR_EXIT_INSTR_OFFSETS
	.align		4
        /*0094*/ 	.byte	0x04, 0x1c
        /*0096*/ 	.short	(.L_177 - .L_176)


	//   ....[0]....
.L_176:
        /*0098*/ 	.word	0x000001f0


	//   ....[1]....
        /*009c*/ 	.word	0x000003b0


	//----- nvinfo : EIATTR_CRS_STACK_SIZE
	.align		4
.L_177:
        /*00a0*/ 	.byte	0x04, 0x1e
        /*00a2*/ 	.short	(.L_179 - .L_178)
.L_178:
        /*00a4*/ 	.word	0x00000000


	//----- nvinfo : EIATTR_CBANK_PARAM_SIZE
	.align		4
.L_179:
        /*00a8*/ 	.byte	0x03, 0x19
        /*00aa*/ 	.short	0x0020


	//----- nvinfo : EIATTR_PARAM_CBANK
	.align		4
        /*00ac*/ 	.byte	0x04, 0x0a
        /*00ae*/ 	.short	(.L_181 - .L_180)
	.align		4
.L_180:
        /*00b0*/ 	.word	index@(.nv.constant0.colorComponentAtPixel)
        /*00b4*/ 	.short	0x0380
        /*00b6*/ 	.short	0x0020


	//----- nvinfo : EIATTR_SW_WAR
	.align		4
.L_181:
        /*00b8*/ 	.byte	0x04, 0x36
        /*00ba*/ 	.short	(.L_183 - .L_182)
.L_182:
        /*00bc*/ 	.word	0x00000008
.L_183:


//--------------------- .nv.info.copyToSurface    --------------------------
	.section	.nv.info.copyToSurface,"",@"SHT_CUDA_INFO"
	.sectionflags	@""
	.align	4


	//----- nvinfo : EIATTR_CUDA_API_VERSION
	.align		4
        /*0000*/ 	.byte	0x04, 0x37
        /*0002*/ 	.short	(.L_185 - .L_184)
.L_184:
        /*0004*/ 	.word	0x00000082


	//----- nvinfo : EIATTR_KPARAM_INFO
	.align		4
.L_185:
        /*0008*/ 	.byte	0x04, 0x17
        /*000a*/ 	.short	(.L_187 - .L_186)
.L_186:
        /*000c*/ 	.word	0x00000000
        /*0010*/ 	.short	0x0003
        /*0012*/ 	.short	0x0014
        /*0014*/ 	.byte	0x00, 0xf0, 0x11, 0x00


	//----- nvinfo : EIATTR_KPARAM_INFO
	.align		4
.L_187:
        /*0018*/ 	.byte	0x04, 0x17
        /*001a*/ 	.short	(.L_189 - .L_188)
.L_188:
        /*001c*/ 	.word	0x00000000
        /*0020*/ 	.short	0x0002
        /*0022*/ 	.short	0x0010
        /*0024*/ 	.byte	0x00, 0xf0, 0x11, 0x00


	//----- nvinfo : EIATTR_KPARAM_INFO
	.align		4
.L_189:
        /*0028*/ 	.byte	0x04, 0x17
        /*002a*/ 	.short	(.L_191 - .L_190)
.L_190:
        /*002c*/ 	.word	0x00000000
        /*0030*/ 	.short	0x0001
        /*0032*/ 	.short	0x0008
        /*0034*/ 	.byte	0x00, 0xf0, 0x21, 0x00


	//----- nvinfo : EIATTR_KPARAM_INFO
	.align		4
.L_191:
        /*0038*/ 	.byte	0x04, 0x17
        /*003a*/ 	.short	(.L_193 - .L_192)
.L_192:
        /*003c*/ 	.word	0x00000000
        /*0040*/ 	.short	0x0000
        /*0042*/ 	.short	0x0000
        /*0044*/ 	.byte	0x00, 0xf5, 0x21, 0x00


	//----- nvinfo : EIATTR_SPARSE_MMA_MASK
	.align		4
.L_193:
        /*0048*/ 	.byte	0x03, 0x50
        /*004a*/ 	.short	0x0000


	//----- nvinfo : EIATTR_MAXREG_COUNT
	.align		4
        /*004c*/ 	.byte	0x03, 0x1b
        /*004e*/ 	.short	0x00ff


	//----- nvinfo : EIATTR_MERCURY_ISA_VERSION
	.align		4
        /*0050*/ 	.byte	0x03, 0x5f
        /*0052*/ 	.short	0x0101


	//----- nvinfo : EIATTR_VRC_CTA_INIT_COUNT
	.align		4
        /*0054*/ 	.byte	0x02, 0x4a
	.zero		1
	.zero		1


	//----- nvinfo : EIATTR_EXIT_INSTR_OFFSETS
	.align		4
        /*0058*/ 	.byte	0x04, 0x1c
        /*005a*/ 	.short	(.L_195 - .L_194)


	//   ....[0]....
.L_194:
        /*005c*/ 	.word	0x000000c0


	//   ....[1]....
        /*0060*/ 	.word	0x00000170


	//----- nvinfo : EIATTR_CBANK_PARAM_SIZE
	.align		4
.L_195:
        /*0064*/ 	.byte	0x03, 0x19
        /*0066*/ 	.short	0x0018


	//----- nvinfo : EIATTR_PARAM_CBANK
	.align		4
        /*0068*/ 	.byte	0x04, 0x0a
        /*006a*/ 	.short	(.L_197 - .L_196)
	.align		4
.L_196:
        /*006c*/ 	.word	index@(.nv.constant0.copyToSurface)
        /*0070*/ 	.short	0x0380
        /*0072*/ 	.short	0x0018


	//----- nvinfo : EIATTR_SW_WAR
	.align		4
.L_197:
        /*0074*/ 	.byte	0x04, 0x36
        /*0076*/ 	.short	(.L_199 - .L_198)
.L_198:
        /*0078*/ 	.word	0x00000008
.L_199:


//--------------------- .nv.info.copyToInterleavedBuf --------------------------
	.section	.nv.info.copyToInterleavedBuf,"",@"SHT_CUDA_INFO"
	.sectionflags	@""
	.align	4


	//----- nvinfo : EIATTR_CUDA_API_VERSION
	.align		4
        /*0000*/ 	.byte	0x04, 0x37
        /*0002*/ 	.short	(.L_201 - .L_200)
.L_200:
        /*0004*/ 	.word	0x00000082


	//----- nvinfo : EIATTR_KPARAM_INFO
	.align		4
.L_201:
        /*0008*/ 	.byte	0x04, 0x17
        /*000a*/ 	.short	(.L_203 - .L_202)
.L_202:
        /*000c*/ 	.word	0x00000000
        /*0010*/ 	.short	0x0003
        /*0012*/ 	.short	0x0014
        /*0014*/ 	.byte	0x00, 0xf0, 0x11, 0x00


	//----- nvinfo : EIATTR_KPARAM_INFO
	.align		4
.L_203:
        /*0018*/ 	.byte	0x04, 0x17
        /*001a*/ 	.short	(.L_205 - .L_204)
.L_204:
        /*001c*/ 	.word	0x00000000
        /*0020*/ 	.short	0x0002
        /*0022*/ 	.short	0x0010
        /*0024*/ 	.byte	0x00, 0xf0, 0x11, 0x00


	//----- nvinfo : EIATTR_KPARAM_INFO
	.align		4
.L_205:
        /*0028*/ 	.byte	0x04, 0x17
        /*002a*/ 	.short	(.L_207 - .L_206)
.L_206:
        /*002c*/ 	.word	0x00000000
        /*0030*/ 	.short	0x0001
        /*0032*/ 	.short	0x0008
        /*0034*/ 	.byte	0x00, 0xf5, 0x21, 0x00


	//----- nvinfo : EIATTR_KPARAM_INFO
	.align		4
.L_207:
        /*0038*/ 	.byte	0x04, 0x17
        /*003a*/ 	.short	(.L_209 - .L_208)
.L_208:
        /*003c*/ 	.word	0x00000000
        /*0040*/ 	.short	0x0000
        /*0042*/ 	.short	0x0000
        /*0044*/ 	.byte	0x00, 0xf5, 0x21, 0x00


	//----- nvinfo : EIATTR_SPARSE_MMA_MASK
	.align		4
.L_209:
        /*0048*/ 	.byte	0x03, 0x50
        /*004a*/ 	.short	0x0000


	//----- nvinfo : EIATTR_MAXREG_COUNT
	.align		4
        /*004c*/ 	.byte	0x03, 0x1b
        /*004e*/ 	.short	0x00ff


	//----- nvinfo : EIATTR_MERCURY_ISA_VERSION
	.align		4
        /*0050*/ 	.byte	0x03, 0x5f
        /*0052*/ 	.short	0x0101


	//----- nvinfo : EIATTR_VRC_CTA_INIT_COUNT
	.align		4
        /*0054*/ 	.byte	0x02, 0x4a
	.zero		1
	.zero		1


	//----- nvinfo : EIATTR_EXIT_INSTR_OFFSETS
	.align		4
        /*0058*/ 	.byte	0x04, 0x1c
        /*005a*/ 	.short	(.L_211 - .L_210)


	//   ....[0]....
.L_210:
        /*005c*/ 	.word	0x000000c0


	//   ....[1]....
        /*0060*/ 	.word	0x000001c0


	//----- nvinfo : EIATTR_CBANK_PARAM_SIZE
	.align		4
.L_211:
        /*0064*/ 	.byte	0x03, 0x19
        /*0066*/ 	.short	0x0018


	//----- nvinfo : EIATTR_PARAM_CBANK
	.align		4
        /*0068*/ 	.byte	0x04, 0x0a
        /*006a*/ 	.short	(.L_213 - .L_212)
	.align		4
.L_212:
        /*006c*/ 	.word	index@(.nv.constant0.copyToInterleavedBuf)
        /*0070*/ 	.short	0x0380
        /*0072*/ 	.short	0x0018


	//----- nvinfo : EIATTR_SW_WAR
	.align		4
.L_213:
        /*0074*/ 	.byte	0x04, 0x36
        /*0076*/ 	.short	(.L_215 - .L_214)
.L_214:
        /*0078*/ 	.word	0x00000008
.L_215:


//--------------------- .nv.info.copyToSurfaceUnsigned --------------------------
	.section	.nv.info.copyToSurfaceUnsigned,"",@"SHT_CUDA_INFO"
	.sectionflags	@""
	.align	4


	//----- nvinfo : EIATTR_CUDA_API_VERSION
	.align		4
        /*0000*/ 	.byte	0x04, 0x37
        /*0002*/ 	.short	(.L_217 - .L_216)
.L_216:
        /*0004*/ 	.word	0x00000082


	//----- nvinfo : EIATTR_KPARAM_INFO
	.align		4
.L_217:
        /*0008*/ 	.byte	0x04, 0x17
        /*000a*/ 	.short	(.L_219 - .L_218)
.L_218:
        /*000c*/ 	.word	0x00000000
        /*0010*/ 	.short	0x0003
        /*0012*/ 	.short	0x0014
        /*0014*/ 	.byte	0x00, 0xf0, 0x11, 0x00


	//----- nvinfo : EIATTR_KPARAM_INFO
	.align		4
.L_219:
        /*0018*/ 	.byte	0x04, 0x17
        /*001a*/ 	.short	(.L_221 - .L_220)
.L_220:
        /*001c*/ 	.word	0x00000000
        /*0020*/ 	.short	0x0002
        /*0022*/ 	.short	0x0010
        /*0024*/ 	.byte	0x00, 0xf0, 0x11, 0x00


	//----- nvinfo : EIATTR_KPARAM_INFO
	.align		4
.L_221:
        /*0028*/ 	.byte	0x04, 0x17
        /*002a*/ 	.short	(.L_223 - .L_222)
.L_222:
        /*002c*/ 	.word	0x00000000
        /*0030*/ 	.short	0x0001
        /*0032*/ 	.short	0x0008
        /*0034*/ 	.byte	0x00, 0xf0, 0x21, 0x00


	//----- nvinfo : EIATTR_KPARAM_INFO
	.align		4
.L_223:
        /*0038*/ 	.byte	0x04, 0x17
        /*003a*/ 	.short	(.L_225 - .L_224)
.L_224:
        /*003c*/ 	.word	0x00000000
        /*0040*/ 	.short	0x0000
        /*0042*/ 	.short	0x0000
        /*0044*/ 	.byte	0x00, 0xf5, 0x21, 0x00


	//----- nvinfo : EIATTR_SPARSE_MMA_MASK
	.align		4
.L_225:
        /*0048*/ 	.byte	0x03, 0x50
        /*004a*/ 	.short	0x0000


	//----- nvinfo : EIATTR_MAXREG_COUNT
	.align		4
        /*004c*/ 	.byte	0x03, 0x1b
        /*004e*/ 	.short	0x00ff


	//----- nvinfo : EIATTR_MERCURY_ISA_VERSION
	.align		4
        /*0050*/ 	.byte	0x03, 0x5f
        /*0052*/ 	.short	0x0101


	//----- nvinfo : EIATTR_VRC_CTA_INIT_COUNT
	.align		4
        /*0054*/ 	.byte	0x02, 0x4a
	.zero		1
	.zero		1


	//----- nvinfo : EIATTR_EXIT_INSTR_OFFSETS
	.align		4
        /*0058*/ 	.byte	0x04, 0x1c
        /*005a*/ 	.short	(.L_227 - .L_226)


	//   ....[0]....
.L_226:
        /*005c*/ 	.word	0x000000c0


	//   ....[1]....
        /*0060*/ 	.word	0x000001f0


	//----- nvinfo : EIATTR_CBANK_PARAM_SIZE
	.align		4
.L_227:
        /*0064*/ 	.byte	0x03, 0x19
        /*0066*/ 	.short	0x0018


	//----- nvinfo : EIATTR_PARAM_CBANK
	.align		4
        /*0068*/ 	.byte	0x04, 0x0a
        /*006a*/ 	.short	(.L_229 - .L_228)
	.align		4
.L_228:
        /*006c*/ 	.word	index@(.nv.constant0.copyToSurfaceUnsigned)
        /*0070*/ 	.short	0x0380
        /*0072*/ 	.short	0x0018


	//----- nvinfo : EIATTR_SW_WAR
	.align		4
.L_229:
        /*0074*/ 	.byte	0x04, 0x36
        /*0076*/ 	.short	(.L_231 - .L_230)
.L_230:
        /*0078*/ 	.word	0x00000008
.L_231:


//--------------------- .nv.info.labelComponentsRowed --------------------------
	.section	.nv.info.labelComponentsRowed,"",@"SHT_CUDA_INFO"
	.sectionflags	@""
	.align	4


	//----- nvinfo : EIATTR_CUDA_API_VERSION
	.align		4
        /*0000*/ 	.byte	0x04, 0x37
        /*0002*/ 	.short	(.L_233 - .L_232)
.L_232:
        /*0004*/ 	.word	0x00000082


	//----- nvinfo : EIATTR_KPARAM_INFO
	.align		4
.L_233:
        /*0008*/ 	.byte	0x04, 0x17
        /*000a*/ 	.short	(.L_235 - .L_234)
.L_234:
        /*000c*/ 	.word	0x00000000
        /*0010*/ 	.short	0x0006
        /*0012*/ 	.short	0x0028
        /*0014*/ 	.byte	0x00, 0xf5, 0x21, 0x00


	//----- nvinfo : EIATTR_KPARAM_INFO
	.align		4
.L_235:
        /*0018*/ 	.byte	0x04, 0x17
        /*001a*/ 	.short	(.L_237 - .L_236)
.L_236:
        /*001c*/ 	.word	0x00000000
        /*0020*/ 	.short	0x0005
        /*0022*/ 	.short	0x0020
        /*0024*/ 	.byte	0x00, 0xf5, 0x21, 0x00


	//----- nvinfo : EIATTR_KPARAM_INFO
	.align		4
.L_237:
        /*0028*/ 	.byte	0x04, 0x17
        /*002a*/ 	.short	(.L_239 - .L_238)
.L_238:
        /*002c*/ 	.word	0x00000000
        /*0030*/ 	.short	0x0004
        /*0032*/ 	.short	0x0018
        /*0034*/ 	.byte	0x00, 0xf5, 0x21, 0x00


	//----- nvinfo : EIATTR_KPARAM_INFO
	.align		4
.L_239:
        /*0038*/ 	.byte	0x04, 0x17
        /*003a*/ 	.short	(.L_241 - .L_240)
.L_240:
        /*003c*/ 	.word	0x00000000
        /*0040*/ 	.short	0x0003
        /*0042*/ 	.short	0x0014
        /*0044*/ 	.byte	0x00, 0xf0, 0x11, 0x00


	//----- nvinfo : EIATTR_KPARAM_INFO
	.align		4
.L_241:
        /*0048*/ 	.byte	0x04, 0x17
        /*004a*/ 	.short	(.L_243 - .L_242)
.L_242:
        /*004c*/ 	.word	0x00000000
        /*0050*/ 	.short	0x0002
        /*0052*/ 	.short	0x0010
        /*0054*/ 	.byte	0x00, 0xf0, 0x11, 0x00


	//----- nvinfo : EIATTR_KPARAM_INFO
	.align		4
.L_243:
        /*0058*/ 	.byte	0x04, 0x17
        /*005a*/ 	.short	(.L_245 - .L_244)
.L_244:
        /*005c*/ 	.word	0x00000000
        /*0060*/ 	.short	0x0001
        /*0062*/ 	.short	0x0008
        /*0064*/ 	.byte	0x00, 0xf5, 0x21, 0x00


	//----- nvinfo : EIATTR_KPARAM_INFO
	.align		4
.L_245:
        /*0068*/ 	.byte	0x04, 0x17
        /*006a*/ 	.short	(.L_247 - .L_246)
.L_246:
        /*006c*/ 	.word	0x00000000
        /*0070*/ 	.short	0x0000
        /*0072*/ 	.short	0x0000
        /*0074*/ 	.byte	0x00, 0xf5, 0x21, 0x00


	//----- nvinfo : EIATTR_SPARSE_MMA_MASK
	.align		4
.L_247:
        /*0078*/ 	.byte	0x03, 0x50
        /*007a*/ 	.short	0x0000


	//----- nvinfo : EIATTR_MAXREG_COUNT
	.align		4
        /*007c*/ 	.byte	0x03, 0x1b
        /*007e*/ 	.short	0x00ff


	//----- nvinfo : EIATTR_MERCURY_ISA_VERSION
	.align		4
        /*0080*/ 	.byte	0x03, 0x5f
        /*0082*/ 	.short	0x0101


	//----- nvinfo : EIATTR_VRC_CTA_INIT_COUNT
	.align		4
        /*0084*/ 	.byte	0x02, 0x4a
	.zero		1
	.zero		1


	//----- nvinfo : EIATTR_EXIT_INSTR_OFFSETS
	.align		4
        /*0088*/ 	.byte	0x04, 0x1c
        /*008a*/ 	.short	(.L_249 - .L_248)


	//   ....[0]....
.L_248:
        /*008c*/ 	.word	0x000000c0


	//   ....[1]....
        /*0090*/ 	.word	0x00000490


	//   ....[2]....
        /*0094*/ 	.word	0x000007d0


	//   ....[3]....
        /*0098*/ 	.word	0x00000820


	//----- nvinfo : EIATTR_CRS_STACK_SIZE
	.align		4
.L_249:
        /*009c*/ 	.byte	0x04, 0x1e
        /*009e*/ 	.short	(.L_251 - .L_250)
.L_250:
        /*00a0*/ 	.word	0x00000000


	//----- nvinfo : EIATTR_CBANK_PARAM_SIZE
	.align		4
.L_251:
        /*00a4*/ 	.byte	0x03, 0x19
        /*00a6*/ 	.short	0x0030


	//----- nvinfo : EIATTR_PARAM_CBANK
	.align		4
        /*00a8*/ 	.byte	0x04, 0x0a
        /*00aa*/ 	.short	(.L_253 - .L_252)
	.align		4
.L_252:
        /*00ac*/ 	.word	index@(.nv.constant0.labelComponentsRowed)
        /*00b0*/ 	.short	0x0380
        /*00b2*/ 	.short	0x0030


	//----- nvinfo : EIATTR_SW_WAR
	.align		4
.L_253:
        /*00b4*/ 	.byte	0x04, 0x36
        /*00b6*/ 	.short	(.L_255 - .L_254)
.L_254:
        /*00b8*/ 	.word	0x00000008
.L_255:


//--------------------- .nv.info.labelComponents  --------------------------
	.section	.nv.info.labelComponents,"",@"SHT_CUDA_INFO"
	.sectionflags	@""
	.align	4


	//----- nvinfo : EIATTR_CUDA_API_VERSION
	.align		4
        /*0000*/ 	.byte	0x04, 0x37
        /*0002*/ 	.short	(.L_257 - .L_256)
.L_256:
        /*0004*/ 	.word	0x00000082


	//----- nvinfo : EIATTR_KPARAM_INFO
	.align		4
.L_257:
        /*0008*/ 	.byte	0x04, 0x17
        /*000a*/ 	.short	(.L_259 - .L_258)
.L_258:
        /*000c*/ 	.word	0x00000000
        /*0010*/ 	.short	0x0008
        /*0012*/ 	.short	0x0038
        /*0014*/ 	.byte	0x00, 0xf5, 0x21, 0x00


	//----- nvinfo : EIATTR_KPARAM_INFO
	.align		4
.L_259:
        /*0018*/ 	.byte	0x04, 0x17
        /*001a*/ 	.short	(.L_261 - .L_260)
.L_260:
        /*001c*/ 	.word	0x00000000
        /*0020*/ 	.short	0x0007
        /*0022*/ 	.short	0x0030
        /*0024*/ 	.byte	0x00, 0xf0, 0x11, 0x00


	//----- nvinfo : EIATTR_KPARAM_INFO
	.align		4
.L_261:
        /*0028*/ 	.byte	0x04, 0x17
        /*002a*/ 	.short	(.L_263 - .L_262)
.L_262:
        /*002c*/ 	.word	0x00000000
        /*0030*/ 	.short	0x0006
        /*0032*/ 	.short	0x0028
        /*0034*/ 	.byte	0x00, 0xf5, 0x21, 0x00


	//----- nvinfo : EIATTR_KPARAM_INFO
	.align		4
.L_263:
        /*0038*/ 	.byte	0x04, 0x17
        /*003a*/ 	.short	(.L_265 - .L_264)
.L_264:
        /*003c*/ 	.word	0x00000000
        /*0040*/ 	.short	0x0005
        /*0042*/ 	.short	0x0020
        /*0044*/ 	.byte	0x00, 0xf5, 0x21, 0x00


	//----- nvinfo : EIATTR_KPARAM_INFO
	.align		4
.L_265:
        /*0048*/ 	.byte	0x04, 0x17
        /*004a*/ 	.short	(.L_267 - .L_266)
.L_266:
        /*004c*/ 	.word	0x00000000
        /*0050*/ 	.short	0x0004
        /*0052*/ 	.short	0x0018
        /*0054*/ 	.byte	0x00, 0xf5, 0x21, 0x00


	//----- nvinfo : EIATTR_KPARAM_INFO
	.align		4
.L_267:
        /*0058*/ 	.byte	0x04, 0x17
        /*005a*/ 	.short	(.L_269 - .L_268)
.L_268:
        /*005c*/ 	.word	0x00000000
        /*0060*/ 	.short	0x0003
        /*0062*/ 	.short	0x0014
        /*0064*/ 	.byte	0x00, 0xf0, 0x11, 0x00


	//----- nvinfo : EIATTR_KPARAM_INFO
	.align		4
.L_269:
        /*0068*/ 	.byte	0x04, 0x17
        /*006a*/ 	.short	(.L_271 - .L_270)
.L_270:
        /*006c*/ 	.word	0x00000000
        /*0070*/ 	.short	0x0002
        /*0072*/ 	.short	0x0010
        /*0074*/ 	.byte	0x00, 0xf0, 0x11, 0x00


	//----- nvinfo : EIATTR_KPARAM_INFO
	.align		4
.L_271:
        /*0078*/ 	.byte	0x04, 0x17
        /*007a*/ 	.short	(.L_273 - .L_272)
.L_272:
        /*007c*/ 	.word	0x00000000
        /*0080*/ 	.short	0x0001
        /*0082*/ 	.short	0x0008
        /*0084*/ 	.byte	0x00, 0xf5, 0x21, 0x00


	//----- nvinfo : EIATTR_KPARAM_INFO
	.align		4
.L_273:
        /*0088*/ 	.byte	0x04, 0x17
        /*008a*/ 	.short	(.L_275 - .L_274)
.L_274:
        /*008c*/ 	.word	0x00000000
        /*0090*/ 	.short	0x0000
        /*0092*/ 	.short	0x0000
        /*0094*/ 	.byte	0x00, 0xf5, 0x21, 0x00


	//----- nvinfo : EIATTR_SPARSE_MMA_MASK
	.align		4
.L_275:
        /*0098*/ 	.byte	0x03, 0x50
        /*009a*/ 	.short	0x0000


	//----- nvinfo : EIATTR_MAXREG_COUNT
	.align		4
        /*009c*/ 	.byte	0x03, 0x1b
        /*009e*/ 	.short	0x00ff


	//----- nvinfo : EIATTR_MERCURY_ISA_VERSION
	.align		4
        /*00a0*/ 	.byte	0x03, 0x5f
        /*00a2*/ 	.short	0x0101


	//----- nvinfo : EIATTR_VRC_CTA_INIT_COUNT
	.align		4
        /*00a4*/ 	.byte	0x02, 0x4a
	.zero		1
	.zero		1


	//----- nvinfo : EIATTR_EXIT_INSTR_OFFSETS
	.align		4
        /*00a8*/ 	.byte	0x04, 0x1c
        /*00aa*/ 	.short	(.L_277 - .L_276)


	//   ....[0]....
.L_276:
        /*00ac*/ 	.word	0x000000c0


	//   ....[1]....
        /*00b0*/ 	.word	0x000004e0


	//   ....[2]....
        /*00b4*/ 	.word	0x00000810


	//   ....[3]....
        /*00b8*/ 	.word	0x00000c40


	//   ....[4]....
        /*00bc*/ 	.word	0x00001000


	//   ....[5]....
        /*00c0*/ 	.word	0x00001050


	//----- nvinfo : EIATTR_CRS_STACK_SIZE
	.align		4
.L_277:
        /*00c4*/ 	.byte	0x04, 0x1e
        /*00c6*/ 	.short	(.L_279 - .L_278)
.L_278:
        /*00c8*/ 	.word	0x00000000


	//----- nvinfo : EIATTR_CBANK_PARAM_SIZE
	.align		4
.L_279:
        /*00cc*/ 	.byte	0x03, 0x19
        /*00ce*/ 	.short	0x0040


	//----- nvinfo : EIATTR_PARAM_CBANK
	.align		4
        /*00d0*/ 	.byte	0x04, 0x0a
        /*00d2*/ 	.short	(.L_281 - .L_280)
	.align		4
.L_280:
        /*00d4*/ 	.word	index@(.nv.constant0.labelComponents)
        /*00d8*/ 	.short	0x0380
        /*00da*/ 	.short	0x0040


	//----- nvinfo : EIATTR_SW_WAR
	.align		4
.L_281:
        /*00dc*/ 	.byte	0x04, 0x36
        /*00de*/ 	.short	(.L_283 - .L_282)
.L_282:
        /*00e0*/ 	.word	0x00000008
.L_283:


//--------------------- .nv.info.labelComponentsMasterLabel --------------------------
	.section	.nv.info.labelComponentsMasterLabel,"",@"SHT_CUDA_INFO"
	.sectionflags	@""
	.align	4


	//----- nvinfo : EIATTR_CUDA_API_VERSION
	.align		4
        /*0000*/ 	.byte	0x04, 0x37
        /*0002*/ 	.short	(.L_285 - .L_284)
.L_284:
        /*0004*/ 	.word	0x00000082


	//----- nvinfo : EIATTR_KPARAM_INFO
	.align		4
.L_285:
        /*0008*/ 	.byte	0x04, 0x17
        /*000a*/ 	.short	(.L_287 - .L_286)
.L_286:
        /*000c*/ 	.word	0x00000000
        /*0010*/ 	.short	0x0008
        /*0012*/ 	.short	0x0038
        /*0014*/ 	.byte	0x00, 0xf5, 0x21, 0x00


	//----- nvinfo : EIATTR_KPARAM_INFO
	.align		4
.L_287:
        /*0018*/ 	.byte	0x04, 0x17
        /*001a*/ 	.short	(.L_289 - .L_288)
.L_288:
        /*001c*/ 	.word	0x00000000
        /*0020*/ 	.short	0x0007
        /*0022*/ 	.short	0x0030
        /*0024*/ 	.byte	0x00, 0xf0, 0x11, 0x00


	//----- nvinfo : EIATTR_KPARAM_INFO
	.align		4
.L_289:
        /*0028*/ 	.byte	0x04, 0x17
        /*002a*/ 	.short	(.L_291 - .L_290)
.L_290:
        /*002c*/ 	.word	0x00000000
        /*0030*/ 	.short	0x0006
        /*0032*/ 	.short	0x0028
        /*0034*/ 	.byte	0x00, 0xf5, 0x21, 0x00


	//----- nvinfo : EIATTR_KPARAM_INFO
	.align		4
.L_291:
        /*0038*/ 	.byte	0x04, 0x17
        /*003a*/ 	.short	(.L_293 - .L_292)
.L_292:
        /*003c*/ 	.word	0x00000000
        /*0040*/ 	.short	0x0005
        /*0042*/ 	.short	0x0020
        /*0044*/ 	.byte	0x00, 0xf5, 0x21, 0x00


	//----- nvinfo : EIATTR_KPARAM_INFO
	.align		4
.L_293:
        /*0048*/ 	.byte	0x04, 0x17
        /*004a*/ 	.short	(.L_295 - .L_294)
.L_294:
        /*004c*/ 	.word	0x00000000
        /*0050*/ 	.short	0x0004
        /*0052*/ 	.short	0x0018
        /*0054*/ 	.byte	0x00, 0xf5, 0x21, 0x00


	//----- nvinfo : EIATTR_KPARAM_INFO
	.align		4
.L_295:
        /*0058*/ 	.byte	0x04, 0x17
        /*005a*/ 	.short	(.L_297 - .L_296)
.L_296:
        /*005c*/ 	.word	0x00000000
        /*0060*/ 	.short	0x0003
        /*0062*/ 	.short	0x0014
        /*0064*/ 	.byte	0x00, 0xf0, 0x11, 0x00


	//----- nvinfo : EIATTR_KPARAM_INFO
	.align		4
.L_297:
        /*0068*/ 	.byte	0x04, 0x17
        /*006a*/ 	.short	(.L_299 - .L_298)
.L_298:
        /*006c*/ 	.word	0x00000000
        /*0070*/ 	.short	0x0002
        /*0072*/ 	.short	0x0010
        /*0074*/ 	.byte	0x00, 0xf0, 0x11, 0x00


	//----- nvinfo : EIATTR_KPARAM_INFO
	.align		4
.L_299:
        /*0078*/ 	.byte	0x04, 0x17
        /*007a*/ 	.short	(.L_301 - .L_300)
.L_300:
        /*007c*/ 	.word	0x00000000
        /*0080*/ 	.short	0x0001
        /*0082*/ 	.short	0x0008
        /*0084*/ 	.byte	0x00, 0xf5, 0x21, 0x00


	//----- nvinfo : EIATTR_KPARAM_INFO
	.align		4
.L_301:
        /*0088*/ 	.byte	0x04, 0x17
        /*008a*/ 	.short	(.L_303 - .L_302)
.L_302:
        /*008c*/ 	.word	0x00000000
        /*0090*/ 	.short	0x0000
        /*0092*/ 	.short	0x0000
        /*0094*/ 	.byte	0x00, 0xf5, 0x21, 0x00


	//----- nvinfo : EIATTR_SPARSE_MMA_MASK
	.align		4
.L_303:
        /*0098*/ 	.byte	0x03, 0x50
        /*009a*/ 	.short	0x0000


	//----- nvinfo : EIATTR_MAXREG_COUNT
	.align		4
        /*009c*/ 	.byte	0x03, 0x1b
        /*009e*/ 	.short	0x00ff


	//----- nvinfo : EIATTR_MERCURY_ISA_VERSION
	.align		4
        /*00a0*/ 	.byte	0x03, 0x5f
        /*00a2*/ 	.short	0x0101


	//----- nvinfo : EIATTR_VRC_CTA_INIT_COUNT
	.align		4
        /*00a4*/ 	.byte	0x02, 0x4a
	.zero		1
	.zero		1


	//----- nvinfo : EIATTR_EXIT_INSTR_OFFSETS
	.align		4
        /*00a8*/ 	.byte	0x04, 0x1c
        /*00aa*/ 	.short	(.L_305 - .L_304)


	//   ....[0]....
.L_304:
        /*00ac*/ 	.word	0x000000c0


	//   ....[1]....
        /*00b0*/ 	.word	0x000014b0


	//   ....[2]....
        /*00b4*/ 	.word	0x000014f0


	//   ....[3]....
        /*00b8*/ 	.word	0x000015d0


	//   ....[4]....
        /*00bc*/ 	.word	0x000016b0


	//   ....[5]....
        /*00c0*/ 	.word	0x00001790


	//----- nvinfo : EIATTR_CRS_STACK_SIZE
	.align		4
.L_305:
        /*00c4*/ 	.byte	0x04, 0x1e
        /*00c6*/ 	.short	(.L_307 - .L_306)
.L_306:
        /*00c8*/ 	.word	0x00000000


	//----- nvinfo : EIATTR_CBANK_PARAM_SIZE
	.align		4
.L_307:
        /*00cc*/ 	.byte	0x03, 0x19
        /*00ce*/ 	.short	0x0040


	//----- nvinfo : EIATTR_PARAM_CBANK
	.align		4
        /*00d0*/ 	.byte	0x04, 0x0a
        /*00d2*/ 	.short	(.L_309 - .L_308)
	.align		4
.L_308:
        /*00d4*/ 	.word	index@(.nv.constant0.labelComponentsMasterLabel)
        /*00d8*/ 	.short	0x0380
        /*00da*/ 	.short	0x0040


	//----- nvinfo : EIATTR_SW_WAR
	.align		4
.L_309:
        /*00dc*/ 	.byte	0x04, 0x36
        /*00de*/ 	.short	(.L_311 - .L_310)
.L_310:
        /*00e0*/ 	.word	0x00000008
.L_311:


//--------------------- .nv.info.labelComponentsShared --------------------------
	.section	.nv.info.labelComponentsShared,"",@"SHT_CUDA_INFO"
	.sectionflags	@""
	.align	4


	//----- nvinfo : EIATTR_CUDA_API_VERSION
	.align		4
        /*0000*/ 	.byte	0x04, 0x37
        /*0002*/ 	.short	(.L_313 - .L_312)
.L_312:
        /*0004*/ 	.word	0x00000082


	//----- nvinfo : EIATTR_KPARAM_INFO
	.align		4
.L_313:
        /*0008*/ 	.byte	0x04, 0x17
        /*000a*/ 	.short	(.L_315 - .L_314)
.L_314:
        /*000c*/ 	.word	0x00000000
        /*0010*/ 	.short	0x000a
        /*0012*/ 	.short	0x0041
        /*0014*/ 	.byte	0x00, 0xf0, 0x05, 0x00


	//----- nvinfo : EIATTR_KPARAM_INFO
	.align		4
.L_315:
        /*0018*/ 	.byte	0x04, 0x17
        /*001a*/ 	.short	(.L_317 - .L_316)
.L_316:
        /*001c*/ 	.word	0x00000000
        /*0020*/ 	.short	0x0009
        /*0022*/ 	.short	0x0040
        /*0024*/ 	.byte	0x00, 0xf0, 0x05, 0x00


	//----- nvinfo : EIATTR_KPARAM_INFO
	.align		4
.L_317:
        /*0028*/ 	.byte	0x04, 0x17
        /*002a*/ 	.short	(.L_319 - .L_318)
.L_318:
        /*002c*/ 	.word	0x00000000
        /*0030*/ 	.short	0x0008
        /*0032*/ 	.short	0x0038
        /*0034*/ 	.byte	0x00, 0xf5, 0x21, 0x00


	//----- nvinfo : EIATTR_KPARAM_INFO
	.align		4
.L_319:
        /*0038*/ 	.byte	0x04, 0x17
        /*003a*/ 	.short	(.L_321 - .L_320)
.L_320:
        /*003c*/ 	.word	0x00000000
        /*0040*/ 	.short	0x0007
        /*0042*/ 	.short	0x0030
        /*0044*/ 	.byte	0x00, 0xf0, 0x11, 0x00


	//----- nvinfo : EIATTR_KPARAM_INFO
	.align		4
.L_321:
        /*0048*/ 	.byte	0x04, 0x17
        /*004a*/ 	.short	(.L_323 - .L_322)
.L_322:
        /*004c*/ 	.word	0x00000000
        /*0050*/ 	.short	0x0006
        /*0052*/ 	.short	0x0028
        /*0054*/ 	.byte	0x00, 0xf5, 0x21, 0x00


	//----- nvinfo : EIATTR_KPARAM_INFO
	.align		4
.L_323:
        /*0058*/ 	.byte	0x04, 0x17
        /*005a*/ 	.short	(.L_325 - .L_324)
.L_324:
        /*005c*/ 	.word	0x00000000
        /*0060*/ 	.short	0x0005
        /*0062*/ 	.short	0x0020
        /*0064*/ 	.byte	0x00, 0xf5, 0x21, 0x00


	//----- nvinfo : EIATTR_KPARAM_INFO
	.align		4
.L_325:
        /*0068*/ 	.byte	0x04, 0x17
        /*006a*/ 	.short	(.L_327 - .L_326)
.L_326:
        /*006c*/ 	.word	0x00000000
        /*0070*/ 	.short	0x0004
        /*0072*/ 	.short	0x0018
        /*0074*/ 	.byte	0x00, 0xf5, 0x21, 0x00


	//----- nvinfo : EIATTR_KPARAM_INFO
	.align		4
.L_327:
        /*0078*/ 	.byte	0x04, 0x17
        /*007a*/ 	.short	(.L_329 - .L_328)
.L_328:
        /*007c*/ 	.word	0x00000000
        /*0080*/ 	.short	0x0003
        /*0082*/ 	.short	0x0014
        /*0084*/ 	.byte	0x00, 0xf0, 0x11, 0x00


	//----- nvinfo : EIATTR_KPARAM_INFO
	.align		4
.L_329:
        /*0088*/ 	.byte	0x04, 0x17
        /*008a*/ 	.short	(.L_331 - .L_330)
.L_330:
        /*008c*/ 	.word	0x00000000
        /*0090*/ 	.short	0x0002
        /*0092*/ 	.short	0x0010
        /*0094*/ 	.byte	0x00, 0xf0, 0x11, 0x00


	//----- nvinfo : EIATTR_KPARAM_INFO
	.align		4
.L_331:
        /*0098*/ 	.byte	0x04, 0x17
        /*009a*/ 	.short	(.L_333 - .L_332)
.L_332:
        /*009c*/ 	.word	0x00000000
        /*00a0*/ 	.short	0x0001
        /*00a2*/ 	.short	0x0008
        /*00a4*/ 	.byte	0x00, 0xf5, 0x21, 0x00


	//----- nvinfo : EIATTR_KPARAM_INFO
	.align		4
.L_333:
        /*00a8*/ 	.byte	0x04, 0x17
        /*00aa*/ 	.short	(.L_335 - .L_334)
.L_334:
        /*00ac*/ 	.word	0x00000000
        /*00b0*/ 	.short	0x0000
        /*00b2*/ 	.short	0x0000
        /*00b4*/ 	.byte	0x00, 0xf5, 0x21, 0x00


	//----- nvinfo : EIATTR_SPARSE_MMA_MASK
	.align		4
.L_335:
        /*00b8*/ 	.byte	0x03, 0x50
        /*00ba*/ 	.short	0x0000


	//----- nvinfo : EIATTR_MAXREG_COUNT
	.align		4
        /*00bc*/ 	.byte	0x03, 0x1b
        /*00be*/ 	.short	0x00ff


	//----- nvinfo : EIATTR_NUM_BARRIERS
	.align		4
        /*00c0*/ 	.byte	0x02, 0x4c
        /*00c2*/ 	.byte	0x01
	.zero		1


	//----- nvinfo : EIATTR_MERCURY_ISA_VERSION
	.align		4
        /*00c4*/ 	.byte	0x03, 0x5f
        /*00c6*/ 	.short	0x0101


	//----- nvinfo : EIATTR_UNUSED_LOAD_BYTE_OFFSET
	.align		4
        /*00c8*/ 	.byte	0x04, 0x44
        /*00ca*/ 	.short	(.L_337 - .L_336)


	//   ....[0]....
.L_336:
        /*00cc*/ 	.word	0x000010f0
        /*00d0*/ 	.word	0x00000007


	//   ....[1]....
        /*00d4*/ 	.word	0x000014e0
        /*00d8*/ 	.word	0x00000007


	//   ....[2]....
        /*00dc*/ 	.word	0x000018a0
        /*00e0*/ 	.word	0x00000007


	//   ....[3]....
        /*00e4*/ 	.word	0x00001c70
        /*00e8*/ 	.word	0x00000007


	//----- nvinfo : EIATTR_INT_WARP_WIDE_INSTR_OFFSETS
	.align		4
.L_337:
        /*00ec*/ 	.byte	0x04, 0x31
        /*00ee*/ 	.short	(.L_339 - .L_338)


	//   ....[0]....
.L_338:
        /*00f0*/ 	.word	0x000011d0


	//   ....[1]....
        /*00f4*/ 	.word	0x000011e0


	//   ....[2]....
        /*00f8*/ 	.word	0x000015d0


	//   ....[3]....
        /*00fc*/ 	.word	0x000015e0


	//   ....[4]....
        /*0100*/ 	.word	0x00001990


	//   ....[5]....
        /*0104*/ 	.word	0x000019a0


	//   ....[6]....
        /*0108*/ 	.word	0x00001d60


	//   ....[7]....
        /*010c*/ 	.word	0x00001d70


	//----- nvinfo : EIATTR_VRC_CTA_INIT_COUNT
	.align		4
.L_339:
        /*0110*/ 	.byte	0x02, 0x4a
	.zero		1
	.zero		1


	//----- nvinfo : EIATTR_EXIT_INSTR_OFFSETS
	.align		4
        /*0114*/ 	.byte	0x04, 0x1c
        /*0116*/ 	.short	(.L_341 - .L_340)


	//   ....[0]....
.L_340:
        /*0118*/ 	.word	0x00000120


	//   ....[1]....
        /*011c*/ 	.word	0x00001e30


	//----- nvinfo : EIATTR_CRS_STACK_SIZE
	.align		4
.L_341:
        /*0120*/ 	.byte	0x04, 0x1e
        /*0122*/ 	.short	(.L_343 - .L_342)
.L_342:
        /*0124*/ 	.word	0x00000000


	//----- nvinfo : EIATTR_CBANK_PARAM_SIZE
	.align		4
.L_343:
        /*0128*/ 	.byte	0x03, 0x19
        /*012a*/ 	.short	0x0042


	//----- nvinfo : EIATTR_PARAM_CBANK
	.align		4
        /*012c*/ 	.byte	0x04, 0x0a
        /*012e*/ 	.short	(.L_345 - .L_344)
	.align		4
.L_344:
        /*0130*/ 	.word	index@(.nv.constant0.labelComponentsShared)
        /*0134*/ 	.short	0x0380
        /*0136*/ 	.short	0x0042


	//----- nvinfo : EIATTR_SW_WAR
	.align		4
.L_345:
        /*0138*/ 	.byte	0x04, 0x36
        /*013a*/ 	.short	(.L_347 - .L_346)
.L_346:
        /*013c*/ 	.word	0x00000008
.L_347:


//--------------------- .nv.info.labelPixelsRowed --------------------------
	.section	.nv.info.labelPixelsRowed,"",@"SHT_CUDA_INFO"
	.sectionflags	@""
	.align	4


	//----- nvinfo : EIATTR_CUDA_API_VERSION
	.align		4
        /*0000*/ 	.byte	0x04, 0x37
        /*0002*/ 	.short	(.L_349 - .L_348)
.L_348:
        /*0004*/ 	.word	0x00000082


	//----- nvinfo : EIATTR_KPARAM_INFO
	.align		4
.L_349:
        /*0008*/ 	.byte	0x04, 0x17
        /*000a*/ 	.short	(.L_351 - .L_350)
.L_350:
        /*000c*/ 	.word	0x00000000
        /*0010*/ 	.short	0x0002
        /*0012*/ 	.short	0x000c
        /*0014*/ 	.byte	0x00, 0xf0, 0x11, 0x00


	//----- nvinfo : EIATTR_KPARAM_INFO
	.align		4
.L_351:
        /*0018*/ 	.byte	0x04, 0x17
        /*001a*/ 	.short	(.L_353 - .L_352)
.L_352:
        /*001c*/ 	.word	0x00000000
        /*0020*/ 	.short	0x0001
        /*0022*/ 	.short	0x0008
        /*0024*/ 	.byte	0x00, 0xf0, 0x11, 0x00


	//----- nvinfo : EIATTR_KPARAM_INFO
	.align		4
.L_353:
        /*0028*/ 	.byte	0x04, 0x17
        /*002a*/ 	.short	(.L_355 - .L_354)
.L_354:
        /*002c*/ 	.word	0x00000000
        /*0030*/ 	.short	0x0000
        /*0032*/ 	.short	0x0000
        /*0034*/ 	.byte	0x00, 0xf5, 0x21, 0x00


	//----- nvinfo : EIATTR_SPARSE_MMA_MASK
	.align		4
.L_355:
        /*0038*/ 	.byte	0x03, 0x50
        /*003a*/ 	.short	0x0000


	//----- nvinfo : EIATTR_MAXREG_COUNT
	.align		4
        /*003c*/ 	.byte	0x03, 0x1b
        /*003e*/ 	.short	0x00ff


	//----- nvinfo : EIATTR_MERCURY_ISA_VERSION
	.align		4
        /*0040*/ 	.byte	0x03, 0x5f
        /*0042*/ 	.short	0x0101


	//----- nvinfo : EIATTR_VRC_CTA_INIT_COUNT
	.align		4
        /*0044*/ 	.byte	0x02, 0x4a
	.zero		1
	.zero		1


	//----- nvinfo : EIATTR_EXIT_INSTR_OFFSETS
	.align		4
        /*0048*/ 	.byte	0x04, 0x1c
        /*004a*/ 	.short	(.L_357 - .L_356)


	//   ....[0]....
.L_356:
        /*004c*/ 	.word	0x000000c0


	//   ....[1]....
        /*0050*/ 	.word	0x00000290


	//----- nvinfo : EIATTR_CRS_STACK_SIZE
	.align		4
.L_357:
        /*0054*/ 	.byte	0x04, 0x1e
        /*0056*/ 	.short	(.L_359 - .L_358)
.L_358:
        /*0058*/ 	.word	0x00000000


	//----- nvinfo : EIATTR_CBANK_PARAM_SIZE
	.align		4
.L_359:
        /*005c*/ 	.byte	0x03, 0x19
        /*005e*/ 	.short	0x0010


	//----- nvinfo : EIATTR_PARAM_CBANK
	.align		4
        /*0060*/ 	.byte	0x04, 0x0a
        /*0062*/ 	.short	(.L_361 - .L_360)
	.align		4
.L_360:
        /*0064*/ 	.word	index@(.nv.constant0.labelPixelsRowed)
        /*0068*/ 	.short	0x0380
        /*006a*/ 	.short	0x0010


	//----- nvinfo : EIATTR_SW_WAR
	.align		4
.L_361:
        /*006c*/ 	.byte	0x04, 0x36
        /*006e*/ 	.short	(.L_363 - .L_362)
.L_362:
        /*0070*/ 	.word	0x00000008
.L_363:


//--------------------- .nv.info.labelComponentsSharedWithConnections --------------------------
	.section	.nv.info.labelComponentsSharedWithConnections,"",@"SHT_CUDA_INFO"
	.sectionflags	@""
	.align	4


	//----- nvinfo : EIATTR_CUDA_API_VERSION
	.align		4
        /*0000*/ 	.byte	0x04, 0x37
        /*0002*/ 	.short	(.L_365 - .L_364)
.L_364:
        /*0004*/ 	.word	0x00000082


	//----- nvinfo : EIATTR_KPARAM_INFO
	.align		4
.L_365:
        /*0008*/ 	.byte	0x04, 0x17
        /*000a*/ 	.short	(.L_367 - .L_366)
.L_366:
        /*000c*/ 	.word	0x00000000
        /*0010*/ 	.short	0x0007
        /*0012*/ 	.short	0x0029
        /*0014*/ 	.byte	0x00, 0xf0, 0x05, 0x00


	//----- nvinfo : EIATTR_KPARAM_INFO
	.align		4
.L_367:
        /*0018*/ 	.byte	0x04, 0x17
        /*001a*/ 	.short	(.L_369 - .L_368)
.L_368:
        /*001c*/ 	.word	0x00000000
        /*0020*/ 	.short	0x0006
        /*0022*/ 	.short	0x0028
        /*0024*/ 	.byte	0x00, 0xf0, 0x05, 0x00


	//----- nvinfo : EIATTR_KPARAM_INFO
	.align		4
.L_369:
        /*0028*/ 	.byte	0x04, 0x17
        /*002a*/ 	.short	(.L_371 - .L_370)
.L_370:
        /*002c*/ 	.word	0x00000000
        /*0030*/ 	.short	0x0005
        /*0032*/ 	.short	0x0020
        /*0034*/ 	.byte	0x00, 0xf5, 0x21, 0x00


	//----- nvinfo : EIATTR_KPARAM_INFO
	.align		4
.L_371:
        /*0038*/ 	.byte	0x04, 0x17
        /*003a*/ 	.short	(.L_373 - .L_372)
.L_372:
        /*003c*/ 	.word	0x00000000
        /*0040*/ 	.short	0x0004
        /*0042*/ 	.short	0x0018
        /*0044*/ 	.byte	0x00, 0xf0, 0x11, 0x00


	//----- nvinfo : EIATTR_KPARAM_INFO
	.align		4
.L_373:
        /*0048*/ 	.byte	0x04, 0x17
        /*004a*/ 	.short	(.L_375 - .L_374)
.L_374:
        /*004c*/ 	.word	0x00000000
        /*0050*/ 	.short	0x0003
        /*0052*/ 	.short	0x0014
        /*0054*/ 	.byte	0x00, 0xf0, 0x11, 0x00


	//----- nvinfo : EIATTR_KPARAM_INFO
	.align		4
.L_375:
        /*0058*/ 	.byte	0x04, 0x17
        /*005a*/ 	.short	(.L_377 - .L_376)
.L_376:
        /*005c*/ 	.word	0x00000000
        /*0060*/ 	.short	0x0002
        /*0062*/ 	.short	0x0010
        /*0064*/ 	.byte	0x00, 0xf0, 0x11, 0x00


	//----- nvinfo : EIATTR_KPARAM_INFO
	.align		4
.L_377:
        /*0068*/ 	.byte	0x04, 0x17
        /*006a*/ 	.short	(.L_379 - .L_378)
.L_378:
        /*006c*/ 	.word	0x00000000
        /*0070*/ 	.short	0x0001
        /*0072*/ 	.short	0x0008
        /*0074*/ 	.byte	0x00, 0xf5, 0x21, 0x00


	//----- nvinfo : EIATTR_KPARAM_INFO
	.align		4
.L_379:
        /*0078*/ 	.byte	0x04, 0x17
        /*007a*/ 	.short	(.L_381 - .L_380)
.L_380:
        /*007c*/ 	.word	0x00000000
        /*0080*/ 	.short	0x0000
        /*0082*/ 	.short	0x0000
        /*0084*/ 	.byte	0x00, 0xf5, 0x21, 0x00


	//----- nvinfo : EIATTR_SPARSE_MMA_MASK
	.align		4
.L_381:
        /*0088*/ 	.byte	0x03, 0x50
        /*008a*/ 	.short	0x0000


	//----- nvinfo : EIATTR_MAXREG_COUNT
	.align		4
        /*008c*/ 	.byte	0x03, 0x1b
        /*008e*/ 	.short	0x00ff


	//----- nvinfo : EIATTR_NUM_BARRIERS
	.align		4
        /*0090*/ 	.byte	0x02, 0x4c
        /*0092*/ 	.byte	0x01
	.zero		1


	//----- nvinfo : EIATTR_MERCURY_ISA_VERSION
	.align		4
        /*0094*/ 	.byte	0x03, 0x5f
        /*0096*/ 	.short	0x0101


	//----- nvinfo : EIATTR_INT_WARP_WIDE_INSTR_OFFSETS
	.align		4
        /*0098*/ 	.byte	0x04, 0x31
        /*009a*/ 	.short	(.L_383 - .L_382)


	//   ....[0]....
.L_382:
        /*009c*/ 	.word	0x00000870


	//   ....[1]....
        /*00a0*/ 	.word	0x00000880


	//   ....[2]....
        /*00a4*/ 	.word	0x000009a0


	//   ....[3]....
        /*00a8*/ 	.word	0x000009b0


	//   ....[4]....
        /*00ac*/ 	.word	0x00000b10


	//   ....[5]....
        /*00b0*/ 	.word	0x00000b20


	//   ....[6]....
        /*00b4*/ 	.word	0x00000c40


	//   ....[7]....
        /*00b8*/ 	.word	0x00000c50


	//----- nvinfo : EIATTR_COOP_GROUP_MASK_REGIDS
	.align		4
.L_383:
        /*00bc*/ 	.byte	0x04, 0x29
        /*00be*/ 	.short	(.L_385 - .L_384)


	//   ....[0]....
.L_384:
        /*00c0*/ 	.word	0xffffffff


	//   ....[1]....
        /*00c4*/ 	.word	0xffffffff


	//----- nvinfo : EIATTR_COOP_GROUP_INSTR_OFFSETS
	.align		4
.L_385:
        /*00c8*/ 	.byte	0x04, 0x28
        /*00ca*/ 	.short	(.L_387 - .L_386)


	//   ....[0]....
.L_386:
        /*00cc*/ 	.word	0x000007b0


	//   ....[1]....
        /*00d0*/ 	.word	0x00000a70


	//----- nvinfo : EIATTR_VRC_CTA_INIT_COUNT
	.align		4
.L_387:
        /*00d4*/ 	.byte	0x02, 0x4a
	.zero		1
	.zero		1


	//----- nvinfo : EIATTR_EXIT_INSTR_OFFSETS
	.align		4
        /*00d8*/ 	.byte	0x04, 0x1c
        /*00da*/ 	.short	(.L_389 - .L_388)


	//   ....[0]....
.L_388:
        /*00dc*/ 	.word	0x00000120


	//   ....[1]....
        /*00e0*/ 	.word	0x00000d20


	//----- nvinfo : EIATTR_CRS_STACK_SIZE
	.align		4
.L_389:
        /*00e4*/ 	.byte	0x04, 0x1e
        /*00e6*/ 	.short	(.L_391 - .L_390)
.L_390:
        /*00e8*/ 	.word	0x00000000


	//----- nvinfo : EIATTR_CBANK_PARAM_SIZE
	.align		4
.L_391:
        /*00ec*/ 	.byte	0x03, 0x19
        /*00ee*/ 	.short	0x002a


	//----- nvinfo : EIATTR_PARAM_CBANK
	.align		4
        /*00f0*/ 	.byte	0x04, 0x0a
        /*00f2*/ 	.short	(.L_393 - .L_392)
	.align		4
.L_392:
        /*00f4*/ 	.word	index@(.nv.constant0.labelComponentsSharedWithConnections)
        /*00f8*/ 	.short	0x0380
        /*00fa*/ 	.short	0x002a


	//----- nvinfo : EIATTR_SW_WAR
	.align		4
.L_393:
        /*00fc*/ 	.byte	0x04, 0x36
        /*00fe*/ 	.short	(.L_395 - .L_394)
.L_394:
        /*0100*/ 	.word	0x00000008
.L_395:


//--------------------- .nv.info.labelWithConnectionInfo --------------------------
	.section	.nv.info.labelWithConnectionInfo,"",@"SHT_CUDA_INFO"
	.sectionflags	@""
	.align	4


	//----- nvinfo : EIATTR_CUDA_API_VERSION
	.align		4
        /*0000*/ 	.byte	0x04, 0x37
        /*0002*/ 	.short	(.L_397 - .L_396)
.L_396:
        /*0004*/ 	.word	0x00000082


	//----- nvinfo : EIATTR_KPARAM_INFO
	.align		4
.L_397:
        /*0008*/ 	.byte	0x04, 0x17
        /*000a*/ 	.short	(.L_399 - .L_398)
.L_398:
        /*000c*/ 	.word	0x00000000
        /*0010*/ 	.short	0x0005
        /*0012*/ 	.short	0x0024
        /*0014*/ 	.byte	0x00, 0xf0, 0x11, 0x00


	//----- nvinfo : EIATTR_KPARAM_INFO
	.align		4
.L_399:
        /*0018*/ 	.byte	0x04, 0x17
        /*001a*/ 	.short	(.L_401 - .L_400)
.L_400:
        /*001c*/ 	.word	0x00000000
        /*0020*/ 	.short	0x0004
        /*0022*/ 	.short	0x0020
        /*0024*/ 	.byte	0x00, 0xf0, 0x11, 0x00


	//----- nvinfo : EIATTR_KPARAM_INFO
	.align		4
.L_401:
        /*0028*/ 	.byte	0x04, 0x17
        /*002a*/ 	.short	(.L_403 - .L_402)
.L_402:
        /*002c*/ 	.word	0x00000000
        /*0030*/ 	.short	0x0003
        /*0032*/ 	.short	0x0018
        /*0034*/ 	.byte	0x00, 0xf5, 0x21, 0x00


	//----- nvinfo : EIATTR_KPARAM_INFO
	.align		4
.L_403:
        /*0038*/ 	.byte	0x04, 0x17
        /*003a*/ 	.short	(.L_405 - .L_404)
.L_404:
        /*003c*/ 	.word	0x00000000
        /*0040*/ 	.short	0x0002
        /*0042*/ 	.short	0x0010
        /*0044*/ 	.byte	0x00, 0xf5, 0x21, 0x00


	//----- nvinfo : EIATTR_KPARAM_INFO
	.align		4
.L_405:
        /*0048*/ 	.byte	0x04, 0x17
        /*004a*/ 	.short	(.L_407 - .L_406)
.L_406:
        /*004c*/ 	.word	0x00000000
        /*0050*/ 	.short	0x0001
        /*0052*/ 	.short	0x0008
        /*0054*/ 	.byte	0x00, 0xf5, 0x21, 0x00


	//----- nvinfo : EIATTR_KPARAM_INFO
	.align		4
.L_407:
        /*0058*/ 	.byte	0x04, 0x17
        /*005a*/ 	.short	(.L_409 - .L_408)
.L_408:
        /*005c*/ 	.word	0x00000000
        /*0060*/ 	.short	0x0000
        /*0062*/ 	.short	0x0000
        /*0064*/ 	.byte	0x00, 0xf5, 0x21, 0x00


	//----- nvinfo : EIATTR_SPARSE_MMA_MASK
	.align		4
.L_409:
        /*0068*/ 	.byte	0x03, 0x50
        /*006a*/ 	.short	0x0000


	//----- nvinfo : EIATTR_MAXREG_COUNT
	.align		4
        /*006c*/ 	.byte	0x03, 0x1b
        /*006e*/ 	.short	0x00ff


	//----- nvinfo : EIATTR_MERCURY_ISA_VERSION
	.align		4
        /*0070*/ 	.byte	0x03, 0x5f
        /*0072*/ 	.short	0x0101


	//----- nvinfo : EIATTR_VRC_CTA_INIT_COUNT
	.align		4
        /*0074*/ 	.byte	0x02, 0x4a
	.zero		1
	.zero		1


	//----- nvinfo : EIATTR_EXIT_INSTR_OFFSETS
	.align		4
        /*0078*/ 	.byte	0x04, 0x1c
        /*007a*/ 	.short	(.L_411 - .L_410)


	//   ....[0]....
.L_410:
        /*007c*/ 	.word	0x000000c0


	//   ....[1]....
        /*0080*/ 	.word	0x00000c70


	//----- nvinfo : EIATTR_CRS_STACK_SIZE
	.align		4
.L_411:
        /*0084*/ 	.byte	0x04, 0x1e
        /*0086*/ 	.short	(.L_413 - .L_412)
.L_412:
        /*0088*/ 	.word	0x00000000


	//----- nvinfo : EIATTR_CBANK_PARAM_SIZE
	.align		4
.L_413:
        /*008c*/ 	.byte	0x03, 0x19
        /*008e*/ 	.short	0x0028


	//----- nvinfo : EIATTR_PARAM_CBANK
	.align		4
        /*0090*/ 	.byte	0x04, 0x0a
        /*0092*/ 	.short	(.L_415 - .L_414)
	.align		4
.L_414:
        /*0094*/ 	.word	index@(.nv.constant0.labelWithConnectionInfo)
        /*0098*/ 	.short	0x0380
        /*009a*/ 	.short	0x0028


	//----- nvinfo : EIATTR_SW_WAR
	.align		4
.L_415:
        /*009c*/ 	.byte	0x04, 0x36
        /*009e*/ 	.short	(.L_417 - .L_416)
.L_416:
        /*00a0*/ 	.word	0x00000008
.L_417:


//--------------------- .nv.info.labelPixelsCombinations --------------------------
	.section	.nv.info.labelPixelsCombinations,"",@"SHT_CUDA_INFO"
	.sectionflags	@""
	.align	4


	//----- nvinfo : EIATTR_CUDA_API_VERSION
	.align		4
        /*0000*/ 	.byte	0x04, 0x37
        /*0002*/ 	.short	(.L_419 - .L_418)
.L_418:
        /*0004*/ 	.word	0x00000082


	//----- nvinfo : EIATTR_KPARAM_INFO
	.align		4
.L_419:
        /*0008*/ 	.byte	0x04, 0x17
        /*000a*/ 	.short	(.L_421 - .L_420)
.L_420:
        /*000c*/ 	.word	0x00000000
        /*0010*/ 	.short	0x0002
        /*0012*/ 	.short	0x000c
        /*0014*/ 	.byte	0x00, 0xf0, 0x11, 0x00


	//----- nvinfo : EIATTR_KPARAM_INFO
	.align		4
.L_421:
        /*0018*/ 	.byte	0x04, 0x17
        /*001a*/ 	.short	(.L_423 - .L_422)
.L_422:
        /*001c*/ 	.word	0x00000000
        /*0020*/ 	.short	0x0001
        /*0022*/ 	.short	0x0008
        /*0024*/ 	.byte	0x00, 0xf0, 0x11, 0x00


	//----- nvinfo : EIATTR_KPARAM_INFO
	.align		4
.L_423:
        /*0028*/ 	.byte	0x04, 0x17
        /*002a*/ 	.short	(.L_425 - .L_424)
.L_424:
        /*002c*/ 	.word	0x00000000
        /*0030*/ 	.short	0x0000
        /*0032*/ 	.short	0x0000
        /*0034*/ 	.byte	0x00, 0xf5, 0x21, 0x00


	//----- nvinfo : EIATTR_SPARSE_MMA_MASK
	.align		4
.L_425:
        /*0038*/ 	.byte	0x03, 0x50
        /*003a*/ 	.short	0x0000


	//----- nvinfo : EIATTR_MAXREG_COUNT
	.align		4
        /*003c*/ 	.byte	0x03, 0x1b
        /*003e*/ 	.short	0x00ff


	//----- nvinfo : EIATTR_MERCURY_ISA_VERSION
	.align		4
        /*0040*/ 	.byte	0x03, 0x5f
        /*0042*/ 	.short	0x0101


	//----- nvinfo : EIATTR_VRC_CTA_INIT_COUNT
	.align		4
        /*0044*/ 	.byte	0x02, 0x4a
	.zero		1
	.zero		1


	//----- nvinfo : EIATTR_EXIT_INSTR_OFFSETS
	.align		4
        /*0048*/ 	.byte	0x04, 0x1c
        /*004a*/ 	.short	(.L_427 - .L_426)


	//   ....[0]....
.L_426:
        /*004c*/ 	.word	0x000000c0


	//   ....[1]....
        /*0050*/ 	.word	0x00000230


	//----- nvinfo : EIATTR_CBANK_PARAM_SIZE
	.align		4
.L_427:
        /*0054*/ 	.byte	0x03, 0x19
        /*0056*/ 	.short	0x0010


	//----- nvinfo : EIATTR_PARAM_CBANK
	.align		4
        /*0058*/ 	.byte	0x04, 0x0a
        /*005a*/ 	.short	(.L_429 - .L_428)
	.align		4
.L_428:
        /*005c*/ 	.word	index@(.nv.constant0.labelPixelsCombinations)
        /*0060*/ 	.short	0x0380
        /*0062*/ 	.short	0x0010


	//----- nvinfo : EIATTR_SW_WAR
	.align		4
.L_429:
        /*0064*/ 	.byte	0x04, 0x36
        /*0066*/ 	.short	(.L_431 - .L_430)
.L_430:
        /*0068*/ 	.word	0x00000008
.L_431:


//--------------------- .nv.info.labelPixels      --------------------------
	.section	.nv.info.labelPixels,"",@"SHT_CUDA_INFO"
	.sectionflags	@""
	.align	4


	//----- nvinfo : EIATTR_CUDA_API_VERSION
	.align		4
        /*0000*/ 	.byte	0x04, 0x37
        /*0002*/ 	.short	(.L_433 - .L_432)
.L_432:
        /*0004*/ 	.word	0x00000082


	//----- nvinfo : EIATTR_KPARAM_INFO
	.align		4
.L_433:
        /*0008*/ 	.byte	0x04, 0x17
        /*000a*/ 	.short	(.L_435 - .L_434)
.L_434:
        /*000c*/ 	.word	0x00000000
        /*0010*/ 	.short	0x0002
        /*0012*/ 	.short	0x000c
        /*0014*/ 	.byte	0x00, 0xf0, 0x11, 0x00


	//----- nvinfo : EIATTR_KPARAM_INFO
	.align		4
.L_435:
        /*0018*/ 	.byte	0x04, 0x17
        /*001a*/ 	.short	(.L_437 - .L_436)
.L_436:
        /*001c*/ 	.word	0x00000000
        /*0020*/ 	.short	0x0001
        /*0022*/ 	.short	0x0008
        /*0024*/ 	.byte	0x00, 0xf0, 0x11, 0x00


	//----- nvinfo : EIATTR_KPARAM_INFO
	.align		4
.L_437:
        /*0028*/ 	.byte	0x04, 0x17
        /*002a*/ 	.short	(.L_439 - .L_438)
.L_438:
        /*002c*/ 	.word	0x00000000
        /*0030*/ 	.short	0x0000
        /*0032*/ 	.short	0x0000
        /*0034*/ 	.byte	0x00, 0xf5, 0x21, 0x00


	//----- nvinfo : EIATTR_SPARSE_MMA_MASK
	.align		4
.L_439:
        /*0038*/ 	.byte	0x03, 0x50
        /*003a*/ 	.short	0x0000


	//----- nvinfo : EIATTR_MAXREG_COUNT
	.align		4
        /*003c*/ 	.byte	0x03, 0x1b
        /*003e*/ 	.short	0x00ff


	//----- nvinfo : EIATTR_MERCURY_ISA_VERSION
	.align		4
        /*0040*/ 	.byte	0x03, 0x5f
        /*0042*/ 	.short	0x0101


	//----- nvinfo : EIATTR_VRC_CTA_INIT_COUNT
	.align		4
        /*0044*/ 	.byte	0x02, 0x4a
	.zero		1
	.zero		1


	//----- nvinfo : EIATTR_EXIT_INSTR_OFFSETS
	.align		4
        /*0048*/ 	.byte	0x04, 0x1c
        /*004a*/ 	.short	(.L_441 - .L_440)


	//   ....[0]....
.L_440:
        /*004c*/ 	.word	0x000000c0


	//   ....[1]....
        /*0050*/ 	.word	0x000003b0


	//----- nvinfo : EIATTR_CRS_STACK_SIZE
	.align		4
.L_441:
        /*0054*/ 	.byte	0x04, 0x1e
        /*0056*/ 	.short	(.L_443 - .L_442)
.L_442:
        /*0058*/ 	.word	0x00000000


	//----- nvinfo : EIATTR_CBANK_PARAM_SIZE
	.align		4
.L_443:
        /*005c*/ 	.byte	0x03, 0x19
        /*005e*/ 	.short	0x0010


	//----- nvinfo : EIATTR_PARAM_CBANK
	.align		4
        /*0060*/ 	.byte	0x04, 0x0a
        /*0062*/ 	.short	(.L_445 - .L_444)
	.align		4
.L_444:
        /*0064*/ 	.word	index@(.nv.constant0.labelPixels)
        /*0068*/ 	.short	0x0380
        /*006a*/ 	.short	0x0010


	//----- nvinfo : EIATTR_SW_WAR
	.align		4
.L_445:
        /*006c*/ 	.byte	0x04, 0x36
        /*006e*/ 	.short	(.L_447 - .L_446)
.L_446:
        /*0070*/ 	.word	0x00000008
.L_447:


//--------------------- .nv.info.interleaveRGB    --------------------------
	.section	.nv.info.interleaveRGB,"",@"SHT_CUDA_INFO"
	.sectionflags	@""
	.align	4


	//----- nvinfo : EIATTR_CUDA_API_VERSION
	.align		4
        /*0000*/ 	.byte	0x04, 0x37
        /*0002*/ 	.short	(.L_449 - .L_448)
.L_448:
        /*0004*/ 	.word	0x00000082


	//----- nvinfo : EIATTR_KPARAM_INFO
	.align		4
.L_449:
        /*0008*/ 	.byte	0x04, 0x17
        /*000a*/ 	.short	(.L_451 - .L_450)
.L_450:
        /*000c*/ 	.word	0x00000000
        /*0010*/ 	.short	0x0005
        /*0012*/ 	.short	0x0020
        /*0014*/ 	.byte	0x00, 0xf5, 0x21, 0x00


	//----- nvinfo : EIATTR_KPARAM_INFO
	.align		4
.L_451:
        /*0018*/ 	.byte	0x04, 0x17
        /*001a*/ 	.short	(.L_453 - .L_452)
.L_452:
        /*001c*/ 	.word	0x00000000
        /*0020*/ 	.short	0x0004
        /*0022*/ 	.short	0x0018
        /*0024*/ 	.byte	0x00, 0xf5, 0x21, 0x00


	//----- nvinfo : EIATTR_KPARAM_INFO
	.align		4
.L_453:
        /*0028*/ 	.byte	0x04, 0x17
        /*002a*/ 	.short	(.L_455 - .L_454)
.L_454:
        /*002c*/ 	.word	0x00000000
        /*0030*/ 	.short	0x0003
        /*0032*/ 	.short	0x0010
        /*0034*/ 	.byte	0x00, 0xf5, 0x21, 0x00


	//----- nvinfo : EIATTR_KPARAM_INFO
	.align		4
.L_455:
        /*0038*/ 	.byte	0x04, 0x17
        /*003a*/ 	.short	(.L_457 - .L_456)
.L_456:
        /*003c*/ 	.word	0x00000000
        /*0040*/ 	.short	0x0002
        /*0042*/ 	.short	0x000c
        /*0044*/ 	.byte	0x00, 0xf0, 0x11, 0x00


	//----- nvinfo : EIATTR_KPARAM_INFO
	.align		4
.L_457:
        /*0048*/ 	.byte	0x04, 0x17
        /*004a*/ 	.short	(.L_459 - .L_458)
.L_458:
        /*004c*/ 	.word	0x00000000
        /*0050*/ 	.short	0x0001
        /*0052*/ 	.short	0x0008
        /*0054*/ 	.byte	0x00, 0xf0, 0x11, 0x00


	//----- nvinfo : EIATTR_KPARAM_INFO
	.align		4
.L_459:
        /*0058*/ 	.byte	0x04, 0x17
        /*005a*/ 	.short	(.L_461 - .L_460)
.L_460:
        /*005c*/ 	.word	0x00000000
        /*0060*/ 	.short	0x0000
        /*0062*/ 	.short	0x0000
        /*0064*/ 	.byte	0x00, 0xf0, 0x21, 0x00


	//----- nvinfo : EIATTR_SPARSE_MMA_MASK
	.align		4
.L_461:
        /*0068*/ 	.byte	0x03, 0x50
        /*006a*/ 	.short	0x0000


	//----- nvinfo : EIATTR_MAXREG_COUNT
	.align		4
        /*006c*/ 	.byte	0x03, 0x1b
        /*006e*/ 	.short	0x00ff


	//----- nvinfo : EIATTR_MERCURY_ISA_VERSION
	.align		4
        /*0070*/ 	.byte	0x03, 0x5f
        /*0072*/ 	.short	0x0101


	//----- nvinfo : EIATTR_VRC_CTA_INIT_COUNT
	.align		4
        /*0074*/ 	.byte	0x02, 0x4a
	.zero		1
	.zero		1


	//----- nvinfo : EIATTR_EXIT_INSTR_OFFSETS
	.align		4
        /*0078*/ 	.byte	0x04, 0x1c
        /*007a*/ 	.short	(.L_463 - .L_462)


	//   ....[0]....
.L_462:
        /*007c*/ 	.word	0x000000c0


	//   ....[1]....
        /*0080*/ 	.word	0x00000230


	//----- nvinfo : EIATTR_CBANK_PARAM_SIZE
	.align		4
.L_463:
        /*0084*/ 	.byte	0x03, 0x19
        /*0086*/ 	.short	0x0028


	//----- nvinfo : EIATTR_PARAM_CBANK
	.align		4
        /*0088*/ 	.byte	0x04, 0x0a
        /*008a*/ 	.short	(.L_465 - .L_464)
	.align		4
.L_464:
        /*008c*/ 	.word	index@(.nv.constant0.interleaveRGB)
        /*0090*/ 	.short	0x0380
        /*0092*/ 	.short	0x0028


	//----- nvinfo : EIATTR_SW_WAR
	.align		4
.L_465:
        /*0094*/ 	.byte	0x04, 0x36
        /*0096*/ 	.short	(.L_467 - .L_466)
.L_466:
        /*0098*/ 	.word	0x00000008
.L_467:


//--------------------- .nv.info.writeToSurface   --------------------------
	.section	.nv.info.writeToSurface,"",@"SHT_CUDA_INFO"
	.sectionflags	@""
	.align	4


	//----- nvinfo : EIATTR_CUDA_API_VERSION
	.align		4
        /*0000*/ 	.byte	0x04, 0x37
        /*0002*/ 	.short	(.L_469 - .L_468)
.L_468:
        /*0004*/ 	.word	0x00000082


	//----- nvinfo : EIATTR_KPARAM_INFO
	.align		4
.L_469:
        /*0008*/ 	.byte	0x04, 0x17
        /*000a*/ 	.short	(.L_471 - .L_470)
.L_470:
        /*000c*/ 	.word	0x00000000
        /*0010*/ 	.short	0x0005
        /*0012*/ 	.short	0x0012
        /*0014*/ 	.byte	0x00, 0xf0, 0x05, 0x00


	//----- nvinfo : EIATTR_KPARAM_INFO
	.align		4
.L_471:
        /*0018*/ 	.byte	0x04, 0x17
        /*001a*/ 	.short	(.L_473 - .L_472)
.L_472:
        /*001c*/ 	.word	0x00000000
        /*0020*/ 	.short	0x0004
        /*0022*/ 	.short	0x0011
        /*0024*/ 	.byte	0x00, 0xf0, 0x05, 0x00


	//----- nvinfo : EIATTR_KPARAM_INFO
	.align		4
.L_473:
        /*0028*/ 	.byte	0x04, 0x17
        /*002a*/ 	.short	(.L_475 - .L_474)
.L_474:
        /*002c*/ 	.word	0x00000000
        /*0030*/ 	.short	0x0003
        /*0032*/ 	.short	0x0010
        /*0034*/ 	.byte	0x00, 0xf0, 0x05, 0x00


	//----- nvinfo : EIATTR_KPARAM_INFO
	.align		4
.L_475:
        /*0038*/ 	.byte	0x04, 0x17
        /*003a*/ 	.short	(.L_477 - .L_476)
.L_476:
        /*003c*/ 	.word	0x00000000
        /*0040*/ 	.short	0x0002
        /*0042*/ 	.short	0x000c
        /*0044*/ 	.byte	0x00, 0xf0, 0x11, 0x00


	//----- nvinfo : EIATTR_KPARAM_INFO
	.align		4
.L_477:
        /*0048*/ 	.byte	0x04, 0x17
        /*004a*/ 	.short	(.L_479 - .L_478)
.L_478:
        /*004c*/ 	.word	0x00000000
        /*0050*/ 	.short	0x0001
        /*0052*/ 	.short	0x0008
        /*0054*/ 	.byte	0x00, 0xf0, 0x11, 0x00


	//----- nvinfo : EIATTR_KPARAM_INFO
	.align		4
.L_479:
        /*0058*/ 	.byte	0x04, 0x17
        /*005a*/ 	.short	(.L_481 - .L_480)
.L_480:
        /*005c*/ 	.word	0x00000000
        /*0060*/ 	.short	0x0000
        /*0062*/ 	.short	0x0000
        /*0064*/ 	.byte	0x00, 0xf0, 0x21, 0x00


	//----- nvinfo : EIATTR_SPARSE_MMA_MASK
	.align		4
.L_481:
        /*0068*/ 	.byte	0x03, 0x50
        /*006a*/ 	.short	0x0000


	//----- nvinfo : EIATTR_MAXREG_COUNT
	.align		4
        /*006c*/ 	.byte	0x03, 0x1b
        /*006e*/ 	.short	0x00ff


	//----- nvinfo : EIATTR_MERCURY_ISA_VERSION
	.align		4
        /*0070*/ 	.byte	0x03, 0x5f
        /*0072*/ 	.short	0x0101


	//----- nvinfo : EIATTR_VRC_CTA_INIT_COUNT
	.align		4
        /*0074*/ 	.byte	0x02, 0x4a
	.zero		1
	.zero		1


	//----- nvinfo : EIATTR_EXIT_INSTR_OFFSETS
	.align		4
        /*0078*/ 	.byte	0x04, 0x1c
        /*007a*/ 	.short	(.L_483 - .L_482)


	//   ....[0]....
.L_482:
        /*007c*/ 	.word	0x000000c0


	//   ....[1]....
        /*0080*/ 	.word	0x000001c0


	//----- nvinfo : EIATTR_CBANK_PARAM_SIZE
	.align		4
.L_483:
        /*0084*/ 	.byte	0x03, 0x19
        /*0086*/ 	.short	0x0013


	//----- nvinfo : EIATTR_PARAM_CBANK
	.align		4
        /*0088*/ 	.byte	0x04, 0x0a
        /*008a*/ 	.short	(.L_485 - .L_484)
	.align		4
.L_484:
        /*008c*/ 	.word	index@(.nv.constant0.writeToSurface)
        /*0090*/ 	.short	0x0380
        /*0092*/ 	.short	0x0013


	//----- nvinfo : EIATTR_SW_WAR
	.align		4
.L_485:
        /*0094*/ 	.byte	0x04, 0x36
        /*0096*/ 	.short	(.L_487 - .L_486)
.L_486:
        /*0098*/ 	.word	0x00000008
.L_487:


//--------------------- .nv.callgraph             --------------------------
	.section	.nv.callgraph,"",@"SHT_CUDA_CALLGRAPH"
	.align	4
	.sectionentsize	8
	.align		4
        /*0000*/ 	.word	0x00000000
	.align		4
        /*0004*/ 	.word	0xffffffff
	.align		4
        /*0008*/ 	.word	0x00000000
	.align		4
        /*000c*/ 	.word	0xfffffffe
	.align		4
        /*0010*/ 	.word	0x00000000
	.align		4
        /*0014*/ 	.word	0xfffffffd
	.align		4
        /*0018*/ 	.word	0x00000000
	.align		4
        /*001c*/ 	.word	0xfffffffc


//--------------------- .text.readPixelValue      --------------------------
	.section	.text.readPixelValue,"ax",@progbits
	.align	128
        .global         readPixelValue
        .type           readPixelValue,@function
        .size           readPixelValue,(.L_x_138 - readPixelValue)
        .other          readPixelValue,@"STO_CUDA_ENTRY STV_DEFAULT"
readPixelValue:
.text.readPixelValue:
[----:B------:R-:W-:Y:S08]  /*0000*/  LDC R1, c[0x0][0x37c] ;  /* 0x0000df00ff017b82 */ /* 0x000ff00000000800 */
[----:B------:R-:W0:Y:S08]  /*0010*/  LDC.64 R4, c[0x0][0x388] ;  /* 0x0000e200ff047b82 */ /* 0x000e300000000a00 */
[----:B------:R-:W0:Y:S02]  /*0020*/  LDC.64 R6, c[0x0][0x3a8] ;  /* 0x0000ea00ff067b82 */ /* 0x000e240000000a00 */
[----:B0-----:R-:W-:-:S04]  /*0030*/  ISETP.GE.AND P0, PT, R5, R7, PT ;  /* 0x000000070500720c */ /* 0x001fc80003f06270 */
[----:B------:R-:W-:-:S13]  /*0040*/  ISETP.GE.OR P0, PT, R4, R6, P0 ;  /* 0x000000060400720c */ /* 0x000fda0000706670 */
[----:B------:R-:W-:Y:S05]  /*0050*/  @P0 EXIT ;  /* 0x000000000000094d */ /* 0x000fea0003800000 */
[----:B------:R-:W0:Y:S01]  /*0060*/  LDC.64 R2, c[0x0][0x380] ;  /* 0x0000e000ff027b82 */ /* 0x000e220000000a00 */
[----:B------:R-:W1:Y:S01]  /*0070*/  LDCU.64 UR4, c[0x0][0x358] ;  /* 0x00006b00ff0477ac */ /* 0x000e620008000a00 */
[----:B------:R-:W-:-:S04]  /*0080*/  IMAD R5, R5, R6, R4 ;  /* 0x0000000605057224 */ /* 0x000fc800078e0204 */
[----:B0-----:R-:W-:-:S06]  /*0090*/  IMAD.WIDE R2, R5, 0x4, R2 ;  /* 0x0000000405027825 */ /* 0x001fcc00078e0202 */
[----:B-1----:R-:W2:Y:S01]  /*00a0*/  LDG.E R2, desc[UR4][R2.64] ;  /* 0x0000000402027981 */ /* 0x002ea2000c1e1900 */
[----:B------:R-:W0:Y:S08]  /*00b0*/  LDC.64 R4, c[0x0][0x390] ;  /* 0x0000e400ff047b82 */ /* 0x000e300000000a00 */
[----:B------:R-:W1:Y:S08]  /*00c0*/  LDC.64 R6, c[0x0][0x398] ;  /* 0x0000e600ff067b82 */ /* 0x000e700000000a00 */
[----:B------:R-:W3:Y:S01]  /*00d0*/  LDC.64 R8, c[0x0][0x3a0] ;  /* 0x0000e800ff087b82 */ /* 0x000ee20000000a00 */
[----:B--2---:R-:W-:-:S02]  /*00e0*/  PRMT R11, R2, 0x7770, RZ ;  /* 0x00007770020b7816 */ /* 0x004fc400000000ff */
[C---:B------:R-:W-:Y:S02]  /*00f0*/  PRMT R13, R2.reuse, 0x7771, RZ ;  /* 0x00007771020d7816 */ /* 0x040fe400000000ff */
[----:B------:R-:W-:Y:S01]  /*0100*/  PRMT R15, R2, 0x7772, RZ ;  /* 0x00007772020f7816 */ /* 0x000fe200000000ff */
[----:B0-----:R-:W-:Y:S04]  /*0110*/  STG.E.U8 desc[UR4][R4.64], R11 ;  /* 0x0000000b04007986 */ /* 0x001fe8000c101104 */
[----:B-1----:R-:W-:Y:S04]  /*0120*/  STG.E.U8 desc[UR4][R6.64], R13 ;  /* 0x0000000d06007986 */ /* 0x002fe8000c101104 */
[----:B---3--:R-:W-:Y:S01]  /*0130*/  STG.E.U8 desc[UR4][R8.64], R15 ;  /* 0x0000000f08007986 */ /* 0x008fe2000c101104 */
[----:B------:R-:W-:Y:S05]  /*0140*/  EXIT ;  /* 0x000000000000794d */ /* 0x000fea0003800000 */
.L_x_0:
[----:B------:R-:W-:-:S00]  /*0150*/  BRA `(.L_x_0) ;  /* 0xfffffffc00fc7947 */ /* 0x000fc0000383ffff */
[----:B------:R-:W-:-:S00]  /*0160*/  NOP ;  /* 0x0000000000007918 */ /* 0x000fc00000000000 */
        /* <DEDUP_REMOVED lines=9> */
.L_x_138:


//--------------------- .text.colorComponentAtPixelExact --------------------------
	.section	.text.colorComponentAtPixelExact,"ax",@progbits
	.align	128
        .global         colorComponentAtPixelExact
        .type           colorComponentAtPixelExact,@function
        .size           colorComponentAtPixelExact,(.L_x_139 - colorComponentAtPixelExact)
        .other          colorComponentAtPixelExact,@"STO_CUDA_ENTRY STV_DEFAULT"
colorComponentAtPixelExact:
.text.colorComponentAtPixelExact:
[----:B------:R-:W-:Y:S01]  /*0000*/  LDC R1, c[0x0][0x37c] ;  /* 0x0000df00ff017b82 */ /* 0x000fe20000000800 */
[----:B------:R-:W0:Y:S07]  /*0010*/  LDCU.U8 UR6, c[0x0][0x3a0] ;  /* 0x00007400ff0677ac */ /* 0x000e2e0008000000 */
[----:B------:R-:W1:Y:S01]  /*0020*/  LDC.U8 R0, c[0x0][0x3a2] ;  /* 0x0000e880ff007b82 */ /* 0x000e620000000000 */
[----:B------:R-:W0:Y:S02]  /*0030*/  LDCU.U8 UR7, c[0x0][0x3a1] ;  /* 0x00007420ff0777ac */ /* 0x000e240008000000 */
[----:B0-----:R-:W-:Y:S01]  /*0040*/  ULOP3.LUT UR4, UR7, UR6, URZ, 0xfc, !UPT ;  /* 0x0000000607047292 */ /* 0x001fe2000f8efcff */
[----:B-1----:R-:W-:-:S03]  /*0050*/  PRMT R4, R0, 0x9910, RZ ;  /* 0x0000991000047816 */ /* 0x002fc600000000ff */
[----:B------:R-:W-:Y:S01]  /*0060*/  UPRMT UR4, UR4, 0x9910, URZ ;  /* 0x0000991004047896 */ /* 0x000fe200080000ff */
[----:B------:R-:W-:-:S05]  /*0070*/  ISETP.NE.AND P0, PT, R4, 0xff, PT ;  /* 0x000000ff0400780c */ /* 0x000fca0003f05270 */
[----:B------:R-:W-:-:S13]  /*0080*/  ISETP.EQ.AND P1, PT, RZ, UR4, PT ;  /* 0x00000004ff007c0c */ /* 0x000fda000bf22270 */
[----:B------:R-:W-:Y:S05]  /*0090*/  @!P0 EXIT P1 ;  /* 0x000000000000894d */ /* 0x000fea0000800000 */
[----:B------:R-:W0:Y:S01]  /*00a0*/  S2R R5, SR_TID.Y ;  /* 0x0000000000057919 */ /* 0x000e220000002200 */
[----:B------:R-:W1:Y:S01]  /*00b0*/  LDC R0, c[0x0][0x360] ;  /* 0x0000d800ff007b82 */ /* 0x000e620000000800 */
[----:B------:R-:W2:Y:S01]  /*00c0*/  LDCU.64 UR8, c[0x0][0x398] ;  /* 0x00007300ff0877ac */ /* 0x000ea20008000a00 */
[----:B------:R-:W1:Y:S06]  /*00d0*/  S2R R3, SR_TID.X ;  /* 0x0000000000037919 */ /* 0x000e6c0000002100 */
[----:B------:R-:W0:Y:S08]  /*00e0*/  S2UR UR5, SR_CTAID.Y ;  /* 0x00000000000579c3 */ /* 0x000e300000002600 */
[----:B------:R-:W0:Y:S08]  /*00f0*/  LDC R2, c[0x0][0x364] ;  /* 0x0000d900ff027b82 */ /* 0x000e300000000800 */
[----:B------:R-:W1:Y:S01]  /*0100*/  S2UR UR4, SR_CTAID.X ;  /* 0x00000000000479c3 */ /* 0x000e620000002500 */
[----:B0-----:R-:W-:-:S05]  /*0110*/  IMAD R2, R2, UR5, R5 ;  /* 0x0000000502027c24 */ /* 0x001fca000f8e0205 */
[----:B--2---:R-:W-:Y:S01]  /*0120*/  ISETP.GE.AND P0, PT, R2, UR9, PT ;  /* 0x0000000902007c0c */ /* 0x004fe2000bf06270 */
[----:B-1----:R-:W-:-:S05]  /*0130*/  IMAD R0, R0, UR4, R3 ;  /* 0x0000000400007c24 */ /* 0x002fca000f8e0203 */
[----:B------:R-:W-:-:S13]  /*0140*/  ISETP.GE.OR P0, PT, R0, UR8, P0 ;  /* 0x0000000800007c0c */ /* 0x000fda0008706670 */
[----:B------:R-:W-:Y:S05]  /*0150*/  @P0 EXIT ;  /* 0x000000000000094d */ /* 0x000fea0003800000 */
[----:B------:R-:W0:Y:S01]  /*0160*/  LDCU UR4, c[0x0][0x388] ;  /* 0x00007100ff0477ac */ /* 0x000e220008000800 */
[----:B------:R-:W-:Y:S01]  /*0170*/  LOP3.LUT R3, RZ, R2, RZ, 0x33, !PT ;  /* 0x00000002ff037212 */ /* 0x000fe200078e33ff */
[----:B------:R-:W-:-:S04]  /*0180*/  IMAD.SHL.U32 R2, R0, 0x4, RZ ;  /* 0x0000000400027824 */ /* 0x000fc800078e00ff */
[----:B------:R-:W-:-:S04]  /*0190*/  VIADD R3, R3, UR9 ;  /* 0x0000000903037c36 */ /* 0x000fc80008000000 */
[----:B0-----:R0:W5:Y:S01]  /*01a0*/  SULD.D.BA.2D.STRONG.SM.TRAP R0, [R2], UR4 ;  /* 0x70ff040002007f99 */ /* 0x00116200081ea900 */
[----:B------:R-:W-:Y:S02]  /*01b0*/  UPRMT UR5, UR6, 0x9910, URZ ;  /* 0x0000991006057896 */ /* 0x000fe400080000ff */
[----:B0-----:R-:W-:Y:S01]  /*01c0*/  UPRMT UR4, UR7, 0x9910, URZ ;  /* 0x0000991007047896 */ /* 0x001fe200080000ff */
[C---:B-----5:R-:W-:Y:S02]  /*01d0*/  PRMT R5, R0.reuse, 0x7771, RZ ;  /* 0x0000777100057816 */ /* 0x060fe400000000ff */
[----:B------:R-:W-:-:S03]  /*01e0*/  PRMT R6, R0, 0x7772, RZ ;  /* 0x0000777200067816 */ /* 0x000fc600000000ff */
[----:B------:R-:W-:Y:S01]  /*01f0*/  ISETP.NE.AND P0, PT, R5, UR4, PT ;  /* 0x0000000405007c0c */ /* 0x000fe2000bf05270 */
[----:B------:R-:W-:Y:S01]  /*0200*/  UMOV UR4, UR5 ;  /* 0x0000000500047c82 */ /* 0x000fe20008000000 */
[----:B------:R-:W-:Y:S01]  /*0210*/  LOP3.LUT R0, R0, 0xff, RZ, 0xc0, !PT ;  /* 0x000000ff00007812 */ /* 0x000fe200078ec0ff */
[----:B------:R-:W-:-:S03]  /*0220*/  IMAD.MOV.U32 R5, RZ, RZ, R6 ;  /* 0x000000ffff057224 */ /* 0x000fc600078e0006 */
[----:B------:R-:W-:-:S04]  /*0230*/  ISETP.NE.OR P0, PT, R0, UR4, P0 ;  /* 0x0000000400007c0c */ /* 0x000fc80008705670 */
[----:B------:R-:W-:-:S13]  /*0240*/  ISETP.NE.OR P0, PT, R4, R5, P0 ;  /* 0x000000050400720c */ /* 0x000fda0000705670 */
[----:B------:R-:W-:Y:S05]  /*0250*/  @P0 EXIT ;  /* 0x000000000000094d */ /* 0x000fea0003800000 */
[----:B------:R-:W0:Y:S01]  /*0260*/  LDCU UR4, c[0x0][0x388] ;  /* 0x00007100ff0477ac */ /* 0x000e220008000800 */
[----:B------:R-:W-:-:S04]  /*0270*/  IMAD.MOV.U32 R0, RZ, RZ, -0x10000 ;  /* 0xffff0000ff007424 */ /* 0x000fc800078e00ff */
[----:B0-----:R0:W-:Y:S02]  /*0280*/  SUST.D.BA.2D.STRONG.SM.TRAP [R2], R0, UR4 ;  /* 0x70ff040002007f9d */ /* 0x0011e4000810a900 */
[----:B0-----:R-:W-:Y:S05]  /*0290*/  EXIT ;  /* 0x000000000000794d */ /* 0x001fea0003800000 */
.L_x_1:
        /* <DEDUP_REMOVED lines=14> */
.L_x_139:


//--------------------- .text.colorComponentAtPixel --------------------------
	.section	.text.colorComponentAtPixel,"ax",@progbits
	.align	128
        .global         colorComponentAtPixel
        .type           colorComponentAtPixel,@function
        .size           colorComponentAtPixel,(.L_x_140 - colorComponentAtPixel)
        .other          colorComponentAtPixel,@"STO_CUDA_ENTRY STV_DEFAULT"
colorComponentAtPixel:
.text.colorComponentAtPixel:
[----:B------:R-:W-:Y:S01]  /*0000*/  LDC R1, c[0x0][0x37c] ;  /* 0x0000df00ff017b82 */ /* 0x000fe20000000800 */
[----:B------:R-:W0:Y:S02]  /*0010*/  S2R R3, SR_TID.X ;  /* 0x0000000000037919 */ /* 0x000e240000002100 */
[----:B0-----:R-:W-:-:S13]  /*0020*/  ISETP.NE.AND P1, PT, R3, RZ, PT ;  /* 0x000000ff0300720c */ /* 0x001fda0003f25270 */
[----:B------:R-:W0:Y:S01]  /*0030*/  @!P1 LDC.64 R4, c[0x0][0x390] ;  /* 0x0000e400ff049b82 */ /* 0x000e220000000a00 */
[----:B------:R-:W-:Y:S01]  /*0040*/  VOTEU.ALL UP0, P1 ;  /* 0x0000000000ff7886 */ /* 0x000fe20000800000 */
[----:B------:R-:W-:-:S04]  /*0050*/  @!P1 IMAD.MOV.U32 R6, RZ, RZ, -0x3e000000 ;  /* 0xc2000000ff069424 */ /* 0x000fc800078e00ff */
[----:B------:R-:W1:Y:S02]  /*0060*/  @!UP0 LDCU UR4, c[0x0][0x380] ;  /* 0x00007000ff0487ac */ /* 0x000e640008000800 */
[----:B------:R-:W2:Y:S01]  /*0070*/  @!P1 LDC R7, c[0x0][0x39c] ;  /* 0x0000e700ff079b82 */ /* 0x000ea20000000800 */
[----:B------:R-:W-:Y:S01]  /*0080*/  @!UP0 UMOV UR5, URZ ;  /* 0x000000ff00058c82 */ /* 0x000fe20008000000 */
[----:B0-----:R-:W-:Y:S02]  /*0090*/  @!P1 LOP3.LUT R0, RZ, R5, RZ, 0x33, !PT ;  /* 0x00000005ff009212 */ /* 0x001fe400078e33ff */
[----:B------:R-:W-:-:S03]  /*00a0*/  @!P1 I2FP.F32.S32 R4, R4 ;  /* 0x0000000400049245 */ /* 0x000fc60000201400 */
[----:B--2---:R-:W-:-:S05]  /*00b0*/  @!P1 IMAD.IADD R0, R0, 0x1, R7 ;  /* 0x0000000100009824 */ /* 0x004fca00078e0207 */
[----:B------:R-:W-:-:S06]  /*00c0*/  @!P1 I2FP.F32.S32 R5, R0 ;  /* 0x0000000000059245 */ /* 0x000fcc0000201400 */
[----:B-1----:R0:W5:Y:S01]  /*00d0*/  @!P1 TEX.LL R6, R4, R4, R6, UR4, 2D ;  /* 0x28ff040604049f60 */ /* 0x00216200089e0f06 */
[----:B------:R-:W1:Y:S01]  /*00e0*/  @!P1 S2R R8, SR_CgaCtaId ;  /* 0x0000000000089919 */ /* 0x000e620000008800 */
[----:B------:R-:W2:Y:S01]  /*00f0*/  LDC R2, c[0x0][0x360] ;  /* 0x0000d800ff027b82 */ /* 0x000ea20000000800 */
[----:B------:R-:W3:Y:S01]  /*0100*/  LDCU.64 UR6, c[0x0][0x398] ;  /* 0x00007300ff0677ac */ /* 0x000ee20008000a00 */
[----:B------:R-:W4:Y:S06]  /*0110*/  S2R R9, SR_TID.Y ;  /* 0x0000000000097919 */ /* 0x000f2c0000002200 */
[----:B------:R-:W4:Y:S08]  /*0120*/  LDC R0, c[0x0][0x364] ;  /* 0x0000d900ff007b82 */ /* 0x000f300000000800 */
[----:B0-----:R-:W2:Y:S08]  /*0130*/  S2UR UR4, SR_CTAID.X ;  /* 0x00000000000479c3 */ /* 0x001eb00000002500 */
[----:B------:R-:W4:Y:S01]  /*0140*/  S2UR UR5, SR_CTAID.Y ;  /* 0x00000000000579c3 */ /* 0x000f220000002600 */
[----:B--2---:R-:W-:Y:S01]  /*0150*/  IMAD R2, R2, UR4, R3 ;  /* 0x0000000402027c24 */ /* 0x004fe2000f8e0203 */
[----:B------:R-:W-:-:S04]  /*0160*/  @!P1 MOV R3, 0x400 ;  /* 0x0000040000039802 */ /* 0x000fc80000000f00 */
[----:B-1----:R-:W-:Y:S01]  /*0170*/  @!P1 LEA R8, R8, R3, 0x18 ;  /* 0x0000000308089211 */ /* 0x002fe200078ec0ff */
[----:B----4-:R-:W-:-:S05]  /*0180*/  IMAD R0, R0, UR5, R9 ;  /* 0x0000000500007c24 */ /* 0x010fca000f8e0209 */
[----:B---3--:R-:W-:Y:S02]  /*0190*/  ISETP.GE.AND P0, PT, R0, UR7, PT ;  /* 0x0000000700007c0c */ /* 0x008fe4000bf06270 */
[----:B------:R-:W-:Y:S02]  /*01a0*/  LOP3.LUT R3, RZ, R0, RZ, 0x33, !PT ;  /* 0x00000000ff037212 */ /* 0x000fe400078e33ff */
[----:B------:R-:W-:-:S03]  /*01b0*/  ISETP.GE.OR P0, PT, R2, UR6, P0 ;  /* 0x0000000602007c0c */ /* 0x000fc60008706670 */
[----:B------:R-:W-:Y:S01]  /*01c0*/  VIADD R3, R3, UR7 ;  /* 0x0000000703037c36 */ /* 0x000fe20008000000 */
[----:B-----5:R0:W-:Y:S01]  /*01d0*/  @!P1 STS.128 [R8], R4 ;  /* 0x0000000408009388 */ /* 0x0201e20000000c00 */
[----:B------:R-:W-:Y:S08]  /*01e0*/  BAR.SYNC.DEFER_BLOCKING 0x0 ;  /* 0x0000000000007b1d */ /* 0x000ff00000010000 */
[----:B------:R-:W-:Y:S05]  /*01f0*/  @P0 EXIT ;  /* 0x000000000000094d */ /* 0x000fea0003800000 */
[----:B------:R-:W1:Y:S01]  /*0200*/  LDCU UR4, c[0x0][0x380] ;  /* 0x00007000ff0477ac */ /* 0x000e620008000800 */
[----:B------:R-:W-:Y:S01]  /*0210*/  IMAD.MOV.U32 R11, RZ, RZ, -0x3e000000 ;  /* 0xc2000000ff0b7424 */ /* 0x000fe200078e00ff */
[----:B0-----:R-:W-:Y:S02]  /*0220*/  I2FP.F32.S32 R8, R2 ;  /* 0x0000000200087245 */ /* 0x001fe40000201400 */
[----:B------:R-:W-:Y:S01]  /*0230*/  I2FP.F32.S32 R9, R3 ;  /* 0x0000000300097245 */ /* 0x000fe20000201400 */
[----:B------:R-:W-:-:S05]  /*0240*/  UMOV UR5, URZ ;  /* 0x000000ff00057c82 */ /* 0x000fca0008000000 */
[----:B-1----:R0:W5:Y:S01]  /*0250*/  TEX.LL R11, R8, R8, R11, UR4, 2D, 0x7 ;  /* 0x28ff040b08087f60 */ /* 0x00216200089e070b */
[----:B------:R-:W-:Y:S01]  /*0260*/  BSSY.RECONVERGENT B0, `(.L_x_2) ;  /* 0x0000013000007945 */ /* 0x000fe20003800200 */
[----:B0-----:R-:W0:Y:S01]  /*0270*/  S2UR UR5, SR_CgaCtaId ;  /* 0x00000000000579c3 */ /* 0x001e220000008800 */
[----:B------:R-:W-:Y:S02]  /*0280*/  UMOV UR4, 0x400 ;  /* 0x0000040000047882 */ /* 0x000fe40000000000 */
[----:B0-----:R-:W-:-:S09]  /*0290*/  ULEA UR4, UR5, UR4, 0x18 ;  /* 0x0000000405047291 */ /* 0x001fd2000f8ec0ff */
[----:B------:R-:W0:Y:S02]  /*02a0*/  LDS.128 R4, [UR4] ;  /* 0x00000004ff047984 */ /* 0x000e240008000c00 */
[----:B0----5:R-:W-:-:S05]  /*02b0*/  FADD R4, -R8, R4 ;  /* 0x0000000408047221 */ /* 0x021fca0000000100 */
[----:B------:R-:W-:-:S13]  /*02c0*/  FSETP.GEU.AND P0, PT, |R4|, 0.018999999389052391052, PT ;  /* 0x3c9ba5e30400780b */ /* 0x000fda0003f0e200 */
[----:B------:R-:W-:Y:S05]  /*02d0*/  @P0 BRA `(.L_x_3) ;  /* 0x00000000002c0947 */ /* 0x000fea0003800000 */
[----:B------:R-:W-:-:S05]  /*02e0*/  FADD R5, -R9, R5 ;  /* 0x0000000509057221 */ /* 0x000fca0000000100 */
[----:B------:R-:W-:-:S13]  /*02f0*/  FSETP.GEU.AND P0, PT, |R5|, 0.018999999389052391052, PT ;  /* 0x3c9ba5e30500780b */ /* 0x000fda0003f0e200 */
[----:B------:R-:W-:Y:S05]  /*0300*/  @P0 BRA `(.L_x_3) ;  /* 0x0000000000200947 */ /* 0x000fea0003800000 */
[----:B------:R-:W-:-:S05]  /*0310*/  FADD R6, -R11, R6 ;  /* 0x000000060b067221 */ /* 0x000fca0000000100 */
[----:B------:R-:W-:-:S13]  /*0320*/  FSETP.GEU.AND P0, PT, |R6|, 0.018999999389052391052, PT ;  /* 0x3c9ba5e30600780b */ /* 0x000fda0003f0e200 */
[----:B------:R-:W-:Y:S01]  /*0330*/  VOTEU.ALL UP0, P0 ;  /* 0x0000000000ff7886 */ /* 0x000fe20000000000 */
[----:B------:R-:W-:Y:S02]  /*0340*/  @!P0 IMAD.MOV.U32 R0, RZ, RZ, -0x10000 ;  /* 0xffff0000ff008424 */ /* 0x000fe400078e00ff */
[----:B------:R-:W-:Y:S02]  /*0350*/  @!P0 IMAD.SHL.U32 R2, R2, 0x4, RZ ;  /* 0x0000000402028824 */ /* 0x000fe400078e00ff */
[----:B------:R-:W0:Y:S02]  /*0360*/  @!UP0 LDCU UR4, c[0x0][0x388] ;  /* 0x00007100ff0487ac */ /* 0x000e240008000800 */
[----:B0-----:R0:W-:Y:S01]  /*0370*/  @!P0 SUST.D.BA.2D.STRONG.SM.TRAP [R2], R0, UR4 ;  /* 0x70ff040002008f9d */ /* 0x0011e2000810a900 */
[----:B------:R-:W-:Y:S02]  /*0380*/  NOP ;  /* 0x0000000000007918 */ /* 0x000fe40000000000 */
.L_x_3:
[----:B0-----:R-:W-:Y:S05]  /*0390*/  BSYNC.RECONVERGENT B0 ;  /* 0x0000000000007941 */ /* 0x001fea0003800200 */
.L_x_2:
[----:B------:R-:W-:Y:S06]  /*03a0*/  BAR.SYNC.DEFER_BLOCKING 0x0 ;  /* 0x0000000000007b1d */ /* 0x000fec0000010000 */
[----:B------:R-:W-:Y:S05]  /*03b0*/  EXIT ;  /* 0x000000000000794d */ /* 0x000fea0003800000 */
.L_x_4:
        /* <DEDUP_REMOVED lines=12> */
.L_x_140:


//--------------------- .text.copyToSurface       --------------------------
	.section	.text.copyToSurface,"ax",@progbits
	.align	128
        .global         copyToSurface
        .type           copyToSurface,@function
        .size           copyToSurface,(.L_x_141 - copyToSurface)
        .other          copyToSurface,@"STO_CUDA_ENTRY STV_DEFAULT"
copyToSurface:
.text.copyToSurface:
[----:B------:R-:W-:Y:S01]  /*0000*/  LDC R1, c[0x0][0x37c] ;  /* 0x0000df00ff017b82 */ /* 0x000fe20000000800 */
[----:B------:R-:W0:Y:S07]  /*0010*/  S2R R2, SR_TID.Y ;  /* 0x0000000000027919 */ /* 0x000e2e0000002200 */
        /* <DEDUP_REMOVED lines=11> */
[----:B------:R-:W0:Y:S01]  /*00d0*/  LDC.64 R2, c[0x0][0x380] ;  /* 0x0000e000ff027b82 */ /* 0x000e220000000a00 */
[----:B------:R-:W1:Y:S01]  /*00e0*/  LDCU.64 UR4, c[0x0][0x358] ;  /* 0x00006b00ff0477ac */ /* 0x000e620008000a00 */
[----:B------:R-:W-:-:S04]  /*00f0*/  IMAD R7, R5, UR6, R0 ;  /* 0x0000000605077c24 */ /* 0x000fc8000f8e0200 */
[----:B0-----:R-:W-:-:S06]  /*0100*/  IMAD.WIDE R2, R7, 0x4, R2 ;  /* 0x0000000407027825 */ /* 0x001fcc00078e0202 */
[----:B-1----:R-:W2:Y:S01]  /*0110*/  LDG.E R2, desc[UR4][R2.64] ;  /* 0x0000000402027981 */ /* 0x002ea2000c1e1900 */
[----:B------:R-:W2:Y:S01]  /*0120*/  LDCU UR4, c[0x0][0x388] ;  /* 0x00007100ff0477ac */ /* 0x000ea20008000800 */
[----:B------:R-:W-:Y:S02]  /*0130*/  LOP3.LUT R5, RZ, R5, RZ, 0x33, !PT ;  /* 0x00000005ff057212 */ /* 0x000fe400078e33ff */
[----:B------:R-:W-:Y:S02]  /*0140*/  SHF.L.U32 R4, R0, 0x2, RZ ;  /* 0x0000000200047819 */ /* 0x000fe400000006ff */
[----:B------:R-:W-:-:S04]  /*0150*/  IADD3 R5, PT, PT, R5, UR7, RZ ;  /* 0x0000000705057c10 */ /* 0x000fc8000fffe0ff */
[----:B--2---:R0:W-:Y:S02]  /*0160*/  SUST.D.BA.2D.STRONG.SM.TRAP [R4], R2, UR4 ;  /* 0x70ff040204007f9d */ /* 0x0041e4000810a900 */
[----:B0-----:R-:W-:Y:S05]  /*0170*/  EXIT ;  /* 0x000000000000794d */ /* 0x001fea0003800000 */
.L_x_5:
        /* <DEDUP_REMOVED lines=16> */
.L_x_141:


//--------------------- .text.copyToInterleavedBuf --------------------------
	.section	.text.copyToInterleavedBuf,"ax",@progbits
	.align	128
        .global         copyToInterleavedBuf
        .type           copyToInterleavedBuf,@function
        .size           copyToInterleavedBuf,(.L_x_142 - copyToInterleavedBuf)
        .other          copyToInterleavedBuf,@"STO_CUDA_ENTRY STV_DEFAULT"
copyToInterleavedBuf:
.text.copyToInterleavedBuf:
        /* <DEDUP_REMOVED lines=9> */
[----:B--2---:R-:W-:Y:S01]  /*0090*/  ISETP.GE.U32.AND P0, PT, R5, UR7, PT ;  /* 0x0000000705007c0c */ /* 0x004fe2000bf06070 */
[----:B-1----:R-:W-:-:S05]  /*00a0*/  IMAD R0, R0, UR4, R3 ;  /* 0x0000000400007c24 */ /* 0x002fca000f8e0203 */
[----:B------:R-:W-:-:S13]  /*00b0*/  ISETP.GE.U32.OR P0, PT, R0, UR6, P0 ;  /* 0x0000000600007c0c */ /* 0x000fda0008706470 */
[----:B------:R-:W-:Y:S05]  /*00c0*/  @P0 EXIT ;  /* 0x000000000000094d */ /* 0x000fea0003800000 */
[----:B------:R-:W0:Y:S01]  /*00d0*/  LDC.64 R2, c[0x0][0x380] ;  /* 0x0000e000ff027b82 */ /* 0x000e220000000a00 */
[----:B------:R-:W1:Y:S01]  /*00e0*/  LDCU.64 UR4, c[0x0][0x358] ;  /* 0x00006b00ff0477ac */ /* 0x000e620008000a00 */
[----:B------:R-:W-:-:S06]  /*00f0*/  IMAD R7, R5, UR6, R0 ;  /* 0x0000000605077c24 */ /* 0x000fcc000f8e0200 */
[----:B------:R-:W2:Y:S01]  /*0100*/  LDC.64 R4, c[0x0][0x388] ;  /* 0x0000e200ff047b82 */ /* 0x000ea20000000a00 */
[----:B0-----:R-:W-:-:S06]  /*0110*/  IMAD.WIDE.U32 R2, R7, 0x4, R2 ;  /* 0x0000000407027825 */ /* 0x001fcc00078e0002 */
[----:B-1----:R-:W3:Y:S01]  /*0120*/  LDG.E R2, desc[UR4][R2.64] ;  /* 0x0000000402027981 */ /* 0x002ee2000c1e1900 */
[----:B------:R-:W-:Y:S01]  /*0130*/  UMOV UR7, 0x3340 ;  /* 0x0000334000077882 */ /* 0x000fe20000000000 */
[----:B--2---:R-:W-:-:S04]  /*0140*/  IMAD.WIDE.U32 R4, R7, 0x4, R4 ;  /* 0x0000000407047825 */ /* 0x004fc800078e0004 */
[----:B------:R-:W-:Y:S01]  /*0150*/  IMAD.U32 R11, RZ, RZ, UR7 ;  /* 0x00000007ff0b7e24 */ /* 0x000fe2000f8e00ff */
[--C-:B---3--:R-:W-:Y:S02]  /*0160*/  SHF.R.U32.HI R0, RZ, 0x8, R2.reuse ;  /* 0x00000008ff007819 */ /* 0x108fe40000011602 */
[----:B------:R-:W-:Y:S02]  /*0170*/  SHF.R.U32.HI R9, RZ, 0x10, R2 ;  /* 0x00000010ff097819 */ /* 0x000fe40000011602 */
[----:B------:R-:W-:Y:S02]  /*0180*/  PRMT R11, R2, R11, 0xffff ;  /* 0x0000ffff020b7416 */ /* 0x000fe4000000000b */
[----:B------:R-:W-:-:S04]  /*0190*/  PRMT R0, R9, 0x3340, R0 ;  /* 0x0000334009007816 */ /* 0x000fc80000000000 */
[----:B------:R-:W-:-:S05]  /*01a0*/  PRMT R11, R0, 0x5410, R11 ;  /* 0x00005410000b7816 */ /* 0x000fca000000000b */
[----:B------:R-:W-:Y:S01]  /*01b0*/  STG.E desc[UR4][R4.64], R11 ;  /* 0x0000000b04007986 */ /* 0x000fe2000c101904 */
[----:B------:R-:W-:Y:S05]  /*01c0*/  EXIT ;  /* 0x000000000000794d */ /* 0x000fea0003800000 */
.L_x_6:
        /* <DEDUP_REMOVED lines=11> */
.L_x_142:


//--------------------- .text.copyToSurfaceUnsigned --------------------------
	.section	.text.copyToSurfaceUnsigned,"ax",@progbits
	.align	128
        .global         copyToSurfaceUnsigned
        .type           copyToSurfaceUnsigned,@function
        .size           copyToSurfaceUnsigned,(.L_x_143 - copyToSurfaceUnsigned)
        .other          copyToSurfaceUnsigned,@"STO_CUDA_ENTRY STV_DEFAULT"
copyToSurfaceUnsigned:
.text.copyToSurfaceUnsigned:
        /* <DEDUP_REMOVED lines=15> */
[----:B------:R-:W-:-:S04]  /*00f0*/  IMAD R7, R5, UR6, R0 ;  /* 0x0000000605077c24 */ /* 0x000fc8000f8e0200 */
[----:B0-----:R-:W-:-:S06]  /*0100*/  IMAD.WIDE.U32 R2, R7, 0x4, R2 ;  /* 0x0000000407027825 */ /* 0x001fcc00078e0002 */
[----:B-1----:R0:W2:Y:S01]  /*0110*/  LDG.E R2, desc[UR4][R2.64] ;  /* 0x0000000402027981 */ /* 0x0020a2000c1e1900 */
[----:B------:R-:W1:Y:S01]  /*0120*/  LDCU UR4, c[0x0][0x388] ;  /* 0x00007100ff0477ac */ /* 0x000e620008000800 */
[----:B------:R-:W-:-:S05]  /*0130*/  LOP3.LUT R5, RZ, R5, RZ, 0x33, !PT ;  /* 0x00000005ff057212 */ /* 0x000fca00078e33ff */
[----:B0-----:R-:W-:Y:S01]  /*0140*/  VIADD R3, R5, UR7 ;  /* 0x0000000705037c36 */ /* 0x001fe20008000000 */
[C---:B--2---:R-:W-:Y:S02]  /*0150*/  LOP3.LUT R4, R2.reuse, 0xffff, RZ, 0xc0, !PT ;  /* 0x0000ffff02047812 */ /* 0x044fe400078ec0ff */
[----:B------:R-:W-:Y:S02]  /*0160*/  PRMT R6, R2, 0x7632, R6 ;  /* 0x0000763202067816 */ /* 0x000fe40000000006 */
[----:B------:R-:W-:Y:S02]  /*0170*/  SHF.R.U32.HI R4, RZ, 0x8, R4 ;  /* 0x00000008ff047819 */ /* 0x000fe40000011604 */
[----:B------:R-:W-:-:S04]  /*0180*/  LOP3.LUT R7, R6, 0xff, RZ, 0xc0, !PT ;  /* 0x000000ff06077812 */ /* 0x000fc800078ec0ff */
[----:B------:R-:W-:Y:S01]  /*0190*/  PRMT R7, R4, 0x7604, R7 ;  /* 0x0000760404077816 */ /* 0x000fe20000000007 */
[----:B------:R-:W-:-:S03]  /*01a0*/  IMAD.MOV.U32 R4, RZ, RZ, 0xff ;  /* 0x000000ffff047424 */ /* 0x000fc600078e00ff */
[----:B------:R-:W-:Y:S01]  /*01b0*/  PRMT R7, R2, 0x7054, R7 ;  /* 0x0000705402077816 */ /* 0x000fe20000000007 */
[----:B------:R-:W-:-:S03]  /*01c0*/  IMAD.SHL.U32 R2, R0, 0x4, RZ ;  /* 0x0000000400027824 */ /* 0x000fc600078e00ff */
[----:B------:R-:W-:-:S04]  /*01d0*/  PRMT R7, R4, 0x654, R7 ;  /* 0x0000065404077816 */ /* 0x000fc80000000007 */
[----:B-1----:R0:W-:Y:S02]  /*01e0*/  SUST.D.BA.2D.STRONG.SM.TRAP [R2], R7, UR4 ;  /* 0x70ff040702007f9d */ /* 0x0021e4000810a900 */
[----:B0-----:R-:W-:Y:S05]  /*01f0*/  EXIT ;  /* 0x000000000000794d */ /* 0x001fea0003800000 */
.L_x_7:
        /* <DEDUP_REMOVED lines=16> */
.L_x_143:


//--------------------- .text.labelComponentsRowed --------------------------
	.section	.text.labelComponentsRowed,"ax",@progbits
	.align	128
        .global         labelComponentsRowed
        .type           labelComponentsRowed,@function
        .size           labelComponentsRowed,(.L_x_144 - labelComponentsRowed)
        .other          labelComponentsRowed,@"STO_CUDA_ENTRY STV_DEFAULT"
labelComponentsRowed:
.text.labelComponentsRowed:
[----:B------:R-:W-:Y:S01]  /*0000*/  LDC R1, c[0x0][0x37c] ;  /* 0x0000df00ff017b82 */ /* 0x000fe20000000800 */
[----:B------:R-:W0:Y:S07]  /*0010*/  S2R R5, SR_TID.Y ;  /* 0x0000000000057919 */ /* 0x000e2e0000002200 */
[----:B------:R-:W1:Y:S01]  /*0020*/  LDC R3, c[0x0][0x360] ;  /* 0x0000d800ff037b82 */ /* 0x000e620000000800 */
[----:B------:R-:W1:Y:S07]  /*0030*/  S2R R0, SR_TID.X ;  /* 0x0000000000007919 */ /* 0x000e6e0000002100 */
[----:B------:R-:W0:Y:S08]  /*0040*/  S2UR UR5, SR_CTAID.Y ;  /* 0x00000000000579c3 */ /* 0x000e300000002600 */
[----:B------:R-:W0:Y:S08]  /*0050*/  LDC R20, c[0x0][0x364] ;  /* 0x0000d900ff147b82 */ /* 0x000e300000000800 */
[----:B------:R-:W1:Y:S08]  /*0060*/  S2UR UR4, SR_CTAID.X ;  /* 0x00000000000479c3 */ /* 0x000e700000002500 */
[----:B------:R-:W2:Y:S01]  /*0070*/  LDC.64 R12, c[0x0][0x390] ;  /* 0x0000e400ff0c7b82 */ /* 0x000ea20000000a00 */
[----:B0-----:R-:W-:-:S02]  /*0080*/  IMAD R20, R20, UR5, R5 ;  /* 0x0000000514147c24 */ /* 0x001fc4000f8e0205 */
[----:B-1----:R-:W-:-:S03]  /*0090*/  IMAD R3, R3, UR4, R0 ;  /* 0x0000000403037c24 */ /* 0x002fc6000f8e0200 */
[----:B--2---:R-:W-:-:S04]  /*00a0*/  ISETP.GE.AND P0, PT, R20, R13, PT ;  /* 0x0000000d1400720c */ /* 0x004fc80003f06270 */
[----:B------:R-:W-:-:S13]  /*00b0*/  ISETP.GE.OR P0, PT, R3, R12, P0 ;  /* 0x0000000c0300720c */ /* 0x000fda0000706670 */
[----:B------:R-:W-:Y:S05]  /*00c0*/  @P0 EXIT ;  /* 0x000000000000094d */ /* 0x000fea0003800000 */
[----:B------:R-:W0:Y:S01]  /*00d0*/  LDC.64 R8, c[0x0][0x380] ;  /* 0x0000e000ff087b82 */ /* 0x000e220000000a00 */
[----:B------:R-:W1:Y:S01]  /*00e0*/  LDCU.128 UR8, c[0x0][0x3a0] ;  /* 0x00007400ff0877ac */ /* 0x000e620008000c00 */
[----:B------:R-:W-:Y:S01]  /*00f0*/  IMAD R21, R20, R12, R3 ;  /* 0x0000000c14157224 */ /* 0x000fe200078e0203 */
[----:B------:R-:W2:Y:S04]  /*0100*/  LDCU.64 UR6, c[0x0][0x398] ;  /* 0x00007300ff0677ac */ /* 0x000ea80008000a00 */
[----:B------:R-:W-:Y:S01]  /*0110*/  SHF.R.S32.HI R0, RZ, 0x1f, R21 ;  /* 0x0000001fff007819 */ /* 0x000fe20000011415 */
[----:B------:R-:W3:Y:S01]  /*0120*/  LDCU.64 UR4, c[0x0][0x358] ;  /* 0x00006b00ff0477ac */ /* 0x000ee20008000a00 */
[C---:B-1----:R-:W-:Y:S02]  /*0130*/  IADD3 R10, P1, PT, R21.reuse, UR8, RZ ;  /* 0x00000008150a7c10 */ /* 0x042fe4000ff3e0ff */
[----:B------:R-:W-:-:S02]  /*0140*/  IADD3 R6, P2, PT, R21, UR10, RZ ;  /* 0x0000000a15067c10 */ /* 0x000fc4000ff5e0ff */
[C---:B--2---:R-:W-:Y:S01]  /*0150*/  IADD3 R14, P0, PT, R21.reuse, UR6, RZ ;  /* 0x00000006150e7c10 */ /* 0x044fe2000ff1e0ff */
[----:B0-----:R-:W-:Y:S01]  /*0160*/  IMAD.WIDE R8, R21, 0x4, R8 ;  /* 0x0000000415087825 */ /* 0x001fe200078e0208 */
[C---:B------:R-:W-:Y:S02]  /*0170*/  IADD3.X R11, PT, PT, R0.reuse, UR9, RZ, P1, !PT ;  /* 0x00000009000b7c10 */ /* 0x040fe40008ffe4ff */
[C---:B------:R-:W-:Y:S02]  /*0180*/  IADD3.X R15, PT, PT, R0.reuse, UR7, RZ, P0, !PT ;  /* 0x00000007000f7c10 */ /* 0x040fe400087fe4ff */
[----:B------:R-:W-:Y:S01]  /*0190*/  IADD3.X R7, PT, PT, R0, UR11, RZ, P2, !PT ;  /* 0x0000000b00077c10 */ /* 0x000fe200097fe4ff */
[----:B---3--:R-:W2:Y:S04]  /*01a0*/  LDG.E R19, desc[UR4][R8.64] ;  /* 0x0000000408137981 */ /* 0x008ea8000c1e1900 */
[----:B------:R0:W5:Y:S04]  /*01b0*/  LDG.E.U8 R0, desc[UR4][R14.64] ;  /* 0x000000040e007981 */ /* 0x000168000c1e1100 */
[----:B------:R0:W5:Y:S04]  /*01c0*/  LDG.E.U8 R2, desc[UR4][R10.64] ;  /* 0x000000040a027981 */ /* 0x000168000c1e1100 */
[----:B------:R0:W5:Y:S01]  /*01d0*/  LDG.E.U8 R4, desc[UR4][R6.64] ;  /* 0x0000000406047981 */ /* 0x000162000c1e1100 */
[----:B------:R-:W-:Y:S01]  /*01e0*/  VIADD R3, R3, 0x1 ;  /* 0x0000000103037836 */ /* 0x000fe20000000000 */
[----:B------:R-:W-:Y:S04]  /*01f0*/  BSSY.RECONVERGENT B0, `(.L_x_8) ;  /* 0x000002b000007945 */ /* 0x000fe80003800200 */
[----:B------:R-:W-:-:S02]  /*0200*/  ISETP.GE.AND P0, PT, R3, R12, PT ;  /* 0x0000000c0300720c */ /* 0x000fc40003f06270 */
[C---:B--2---:R-:W-:Y:S02]  /*0210*/  PRMT R5, R19.reuse, 0x7770, RZ ;  /* 0x0000777013057816 */ /* 0x044fe400000000ff */
[C---:B------:R-:W-:Y:S02]  /*0220*/  PRMT R18, R19.reuse, 0x7771, RZ ;  /* 0x0000777113127816 */ /* 0x040fe400000000ff */
[----:B------:R-:W-:-:S07]  /*0230*/  PRMT R3, R19, 0x7772, RZ ;  /* 0x0000777213037816 */ /* 0x000fce00000000ff */
[----:B0-----:R-:W-:Y:S05]  /*0240*/  @P0 BRA `(.L_x_9) ;  /* 0x0000000000940947 */ /* 0x001fea0003800000 */
[----:B------:R-:W2:Y:S02]  /*0250*/  LDG.E.U8 R16, desc[UR4][R14.64+0x1] ;  /* 0x000001040e107981 */ /* 0x000ea4000c1e1100 */
[CC--:B--2--5:R-:W-:Y:S02]  /*0260*/  VIMNMX.U16x2 R17, PT, PT, R16.reuse, R0.reuse, PT ;  /* 0x0000000010117248 */ /* 0x0e4fe40003fe0200 */
[----:B------:R-:W-:-:S03]  /*0270*/  VIMNMX.U16x2 R16, PT, PT, R16, R0, !PT ;  /* 0x0000000010107248 */ /* 0x000fc60007fe0200 */
[----:B------:R-:W-:-:S05]  /*0280*/  IMAD.MOV R17, RZ, RZ, -R17 ;  /* 0x000000ffff117224 */ /* 0x000fca00078e0a11 */
[----:B------:R-:W-:-:S05]  /*0290*/  PRMT R17, R17, 0x7710, RZ ;  /* 0x0000771011117816 */ /* 0x000fca00000000ff */
[----:B------:R-:W-:-:S05]  /*02a0*/  IMAD.IADD R16, R16, 0x1, R17 ;  /* 0x0000000110107824 */ /* 0x000fca00078e0211 */
[----:B------:R-:W-:-:S04]  /*02b0*/  LOP3.LUT R16, R16, 0xffff, RZ, 0xc0, !PT ;  /* 0x0000ffff10107812 */ /* 0x000fc800078ec0ff */
[----:B------:R-:W-:-:S13]  /*02c0*/  ISETP.GT.U32.AND P0, PT, R16, 0x1d, PT ;  /* 0x0000001d1000780c */ /* 0x000fda0003f04070 */
[----:B------:R-:W-:Y:S05]  /*02d0*/  @P0 BRA `(.L_x_9) ;  /* 0x0000000000700947 */ /* 0x000fea0003800000 */
[----:B------:R-:W2:Y:S02]  /*02e0*/  LDG.E.U8 R16, desc[UR4][R10.64+0x1] ;  /* 0x000001040a107981 */ /* 0x000ea4000c1e1100 */
[CC--:B--2---:R-:W-:Y:S02]  /*02f0*/  VIMNMX.U16x2 R17, PT, PT, R16.reuse, R2.reuse, PT ;  /* 0x0000000210117248 */ /* 0x0c4fe40003fe0200 */
[----:B------:R-:W-:-:S03]  /*0300*/  VIMNMX.U16x2 R16, PT, PT, R16, R2, !PT ;  /* 0x0000000210107248 */ /* 0x000fc60007fe0200 */
[----:B------:R-:W-:-:S05]  /*0310*/  IMAD.MOV R17, RZ, RZ, -R17 ;  /* 0x000000ffff117224 */ /* 0x000fca00078e0a11 */
[----:B------:R-:W-:-:S05]  /*0320*/  PRMT R17, R17, 0x7710, RZ ;  /* 0x0000771011117816 */ /* 0x000fca00000000ff */
[----:B------:R-:W-:-:S05]  /*0330*/  IMAD.IADD R16, R16, 0x1, R17 ;  /* 0x0000000110107824 */ /* 0x000fca00078e0211 */
[----:B------:R-:W-:-:S04]  /*0340*/  LOP3.LUT R16, R16, 0xffff, RZ, 0xc0, !PT ;  /* 0x0000ffff10107812 */ /* 0x000fc800078ec0ff */
[----:B------:R-:W-:-:S13]  /*0350*/  ISETP.GT.U32.AND P0, PT, R16, 0x1d, PT ;  /* 0x0000001d1000780c */ /* 0x000fda0003f04070 */
[----:B------:R-:W-:Y:S05]  /*0360*/  @P0 BRA `(.L_x_9) ;  /* 0x00000000004c0947 */ /* 0x000fea0003800000 */
[----:B------:R-:W2:Y:S04]  /*0370*/  LDG.E.U8 R16, desc[UR4][R6.64+0x1] ;  /* 0x0000010406107981 */ /* 0x000ea8000c1e1100 */
[----:B------:R-:W3:Y:S01]  /*0380*/  LDG.E R23, desc[UR4][R8.64+0x4] ;  /* 0x0000040408177981 */ /* 0x000ee2000c1e1900 */
[CC--:B--2---:R-:W-:Y:S02]  /*0390*/  VIMNMX.U16x2 R17, PT, PT, R16.reuse, R4.reuse, PT ;  /* 0x0000000410117248 */ /* 0x0c4fe40003fe0200 */
[----:B------:R-:W-:Y:S02]  /*03a0*/  VIMNMX.U16x2 R16, PT, PT, R16, R4, !PT ;  /* 0x0000000410107248 */ /* 0x000fe40007fe0200 */
[C---:B---3--:R-:W-:Y:S01]  /*03b0*/  PRMT R22, R23.reuse, 0x7772, RZ ;  /* 0x0000777217167816 */ /* 0x048fe200000000ff */
[----:B------:R-:W-:Y:S01]  /*03c0*/  IMAD.MOV R25, RZ, RZ, -R17 ;  /* 0x000000ffff197224 */ /* 0x000fe200078e0a11 */
[----:B------:R-:W-:-:S02]  /*03d0*/  PRMT R17, R23, 0x7771, RZ ;  /* 0x0000777117117816 */ /* 0x000fc400000000ff */
[----:B------:R-:W-:Y:S02]  /*03e0*/  PRMT R24, R23, 0x7770, RZ ;  /* 0x0000777017187816 */ /* 0x000fe400000000ff */
[----:B------:R-:W-:Y:S02]  /*03f0*/  PRMT R25, R25, 0x7710, RZ ;  /* 0x0000771019197816 */ /* 0x000fe400000000ff */
[----:B------:R-:W-:Y:S02]  /*0400*/  IADD3 R22, PT, PT, R22, R17, R24 ;  /* 0x0000001116167210 */ /* 0x000fe40007ffe018 */
[----:B------:R-:W-:Y:S01]  /*0410*/  IADD3 R17, PT, PT, R3, R18, R5 ;  /* 0x0000001203117210 */ /* 0x000fe20007ffe005 */
[----:B------:R-:W-:-:S03]  /*0420*/  IMAD.IADD R16, R16, 0x1, R25 ;  /* 0x0000000110107824 */ /* 0x000fc600078e0219 */
[----:B------:R-:W-:Y:S02]  /*0430*/  ISETP.GE.U32.AND P0, PT, R17, R22, PT ;  /* 0x000000161100720c */ /* 0x000fe40003f06070 */
[----:B------:R-:W-:-:S04]  /*0440*/  LOP3.LUT R16, R16, 0xffff, RZ, 0xc0, !PT ;  /* 0x0000ffff10107812 */ /* 0x000fc800078ec0ff */
[----:B------:R-:W-:-:S13]  /*0450*/  ISETP.GT.U32.OR P0, PT, R16, 0x1d, P0 ;  /* 0x0000001d1000780c */ /* 0x000fda0000704470 */
[----:B------:R-:W0:Y:S02]  /*0460*/  @!P0 LDC.64 R16, c[0x0][0x388] ;  /* 0x0000e200ff108b82 */ /* 0x000e240000000a00 */
[----:B0-----:R-:W-:-:S05]  /*0470*/  @!P0 IMAD.WIDE R16, R21, 0x4, R16 ;  /* 0x0000000415108825 */ /* 0x001fca00078e0210 */
[----:B------:R0:W-:Y:S01]  /*0480*/  @!P0 STG.E desc[UR4][R16.64], R23 ;  /* 0x0000001710008986 */ /* 0x0001e2000c101904 */
[----:B------:R-:W-:Y:S05]  /*0490*/  @!P0 EXIT ;  /* 0x000000000000894d */ /* 0x000fea0003800000 */
.L_x_9:
[----:B------:R-:W-:Y:S05]  /*04a0*/  BSYNC.RECONVERGENT B0 ;  /* 0x0000000000007941 */ /* 0x000fea0003800200 */
.L_x_8:
[----:B------:R-:W-:Y:S01]  /*04b0*/  VIADD R20, R20, 0x1 ;  /* 0x0000000114147836 */ /* 0x000fe20000000000 */
[----:B------:R-:W-:Y:S04]  /*04c0*/  BSSY.RECONVERGENT B0, `(.L_x_10) ;  /* 0x0000032000007945 */ /* 0x000fe80003800200 */
[----:B------:R-:W-:-:S13]  /*04d0*/  ISETP.GE.U32.AND P0, PT, R20, R13, PT ;  /* 0x0000000d1400720c */ /* 0x000fda0003f06070 */
[----:B------:R-:W-:Y:S05]  /*04e0*/  @P0 BRA `(.L_x_11) ;  /* 0x0000000000bc0947 */ /* 0x000fea0003800000 */
[----:B------:R-:W-:Y:S02]  /*04f0*/  IADD3 R14, P0, PT, R14, R12, RZ ;  /* 0x0000000c0e0e7210 */ /* 0x000fe40007f1e0ff */
[----:B------:R-:W-:-:S05]  /*0500*/  SHF.R.S32.HI R13, RZ, 0x1f, R12 ;  /* 0x0000001fff0d7819 */ /* 0x000fca000001140c */
[----:B------:R-:W-:-:S05]  /*0510*/  IMAD.X R15, R13, 0x1, R15, P0 ;  /* 0x000000010d0f7824 */ /* 0x000fca00000e060f */
[----:B------:R-:W0:Y:S01]  /*0520*/  LDG.E.U8 R14, desc[UR4][R14.64] ;  /* 0x000000040e0e7981 */ /* 0x000e22000c1e1100 */
[-C--:B------:R-:W-:Y:S01]  /*0530*/  IADD3 R10, P1, PT, R10, R12.reuse, RZ ;  /* 0x0000000c0a0a7210 */ /* 0x080fe20007f3e0ff */
[----:B------:R-:W-:Y:S01]  /*0540*/  IMAD.WIDE R8, R12, 0x4, R8 ;  /* 0x000000040c087825 */ /* 0x000fe200078e0208 */
[----:B------:R-:W-:-:S03]  /*0550*/  IADD3 R6, P2, PT, R6, R12, RZ ;  /* 0x0000000c06067210 */ /* 0x000fc60007f5e0ff */
[C---:B------:R-:W-:Y:S02]  /*0560*/  IMAD.X R11, R13.reuse, 0x1, R11, P1 ;  /* 0x000000010d0b7824 */ /* 0x040fe400008e060b */
[----:B------:R-:W-:Y:S01]  /*0570*/  IMAD.X R7, R13, 0x1, R7, P2 ;  /* 0x000000010d077824 */ /* 0x000fe200010e0607 */
[CC--:B0----5:R-:W-:Y:S02]  /*0580*/  VIMNMX.U16x2 R16, PT, PT, R14.reuse, R0.reuse, PT ;  /* 0x000000000e107248 */ /* 0x0e1fe40003fe0200 */
        /* <DEDUP_REMOVED lines=10> */
[--C-:B------:R-:W-:Y:S01]  /*0630*/  IMAD.MOV R13, RZ, RZ, -R0.reuse ;  /* 0x000000ffff0d7224 */ /* 0x100fe200078e0a00 */
[----:B------:R-:W-:-:S04]  /*0640*/  PRMT R0, R2, 0x7610, R0 ;  /* 0x0000761002007816 */ /* 0x000fc80000000000 */
[----:B------:R-:W-:-:S05]  /*0650*/  PRMT R13, R13, 0x7710, RZ ;  /* 0x000077100d0d7816 */ /* 0x000fca00000000ff */
[----:B------:R-:W-:-:S05]  /*0660*/  IMAD.IADD R0, R0, 0x1, R13 ;  /* 0x0000000100007824 */ /* 0x000fca00078e020d */
[----:B------:R-:W-:-:S04]  /*0670*/  LOP3.LUT R0, R0, 0xffff, RZ, 0xc0, !PT ;  /* 0x0000ffff00007812 */ /* 0x000fc800078ec0ff */
[----:B------:R-:W-:-:S13]  /*0680*/  ISETP.GT.U32.AND P0, PT, R0, 0x1d, PT ;  /* 0x0000001d0000780c */ /* 0x000fda0003f04070 */
[----:B------:R-:W-:Y:S05]  /*0690*/  @P0 BRA `(.L_x_11) ;  /* 0x0000000000500947 */ /* 0x000fea0003800000 */
[----:B------:R-:W2:Y:S04]  /*06a0*/  LDG.E.U8 R6, desc[UR4][R6.64] ;  /* 0x0000000406067981 */ /* 0x000ea8000c1e1100 */
[----:B------:R-:W3:Y:S01]  /*06b0*/  LDG.E R9, desc[UR4][R8.64] ;  /* 0x0000000408097981 */ /* 0x000ee2000c1e1900 */
[----:B------:R-:W-:Y:S02]  /*06c0*/  IADD3 R3, PT, PT, R3, R18, R5 ;  /* 0x0000001203037210 */ /* 0x000fe40007ffe005 */
[CC--:B--2---:R-:W-:Y:S02]  /*06d0*/  VIMNMX.U16x2 R0, PT, PT, R6.reuse, R4.reuse, PT ;  /* 0x0000000406007248 */ /* 0x0c4fe40003fe0200 */
[----:B------:R-:W-:Y:S02]  /*06e0*/  VIMNMX.U16x2 R4, PT, PT, R6, R4, !PT ;  /* 0x0000000406047248 */ /* 0x000fe40007fe0200 */
[----:B---3--:R-:W-:Y:S01]  /*06f0*/  PRMT R2, R9, 0x7772, RZ ;  /* 0x0000777209027816 */ /* 0x008fe200000000ff */
[--C-:B------:R-:W-:Y:S01]  /*0700*/  IMAD.MOV R11, RZ, RZ, -R0.reuse ;  /* 0x000000ffff0b7224 */ /* 0x100fe200078e0a00 */
[----:B------:R-:W-:-:S02]  /*0710*/  PRMT R0, R4, 0x7610, R0 ;  /* 0x0000761004007816 */ /* 0x000fc40000000000 */
[----:B------:R-:W-:Y:S02]  /*0720*/  PRMT R13, R9, 0x7771, RZ ;  /* 0x00007771090d7816 */ /* 0x000fe400000000ff */
[----:B------:R-:W-:Y:S02]  /*0730*/  PRMT R11, R11, 0x7710, RZ ;  /* 0x000077100b0b7816 */ /* 0x000fe400000000ff */
[----:B------:R-:W-:-:S03]  /*0740*/  PRMT R4, R9, 0x7770, RZ ;  /* 0x0000777009047816 */ /* 0x000fc600000000ff */
[----:B------:R-:W-:Y:S01]  /*0750*/  IMAD.IADD R0, R0, 0x1, R11 ;  /* 0x0000000100007824 */ /* 0x000fe200078e020b */
[----:B------:R-:W-:-:S04]  /*0760*/  IADD3 R2, PT, PT, R2, R13, R4 ;  /* 0x0000000d02027210 */ /* 0x000fc80007ffe004 */
[----:B------:R-:W-:Y:S02]  /*0770*/  ISETP.GE.U32.AND P0, PT, R3, R2, PT ;  /* 0x000000020300720c */ /* 0x000fe40003f06070 */
[----:B------:R-:W-:-:S04]  /*0780*/  LOP3.LUT R0, R0, 0xffff, RZ, 0xc0, !PT ;  /* 0x0000ffff00007812 */ /* 0x000fc800078ec0ff */
[----:B------:R-:W-:-:S13]  /*0790*/  ISETP.GT.U32.OR P0, PT, R0, 0x1d, P0 ;  /* 0x0000001d0000780c */ /* 0x000fda0000704470 */
[----:B------:R-:W0:Y:S02]  /*07a0*/  @!P0 LDC.64 R2, c[0x0][0x388] ;  /* 0x0000e200ff028b82 */ /* 0x000e240000000a00 */
[----:B0-----:R-:W-:-:S05]  /*07b0*/  @!P0 IMAD.WIDE R2, R21, 0x4, R2 ;  /* 0x0000000415028825 */ /* 0x001fca00078e0202 */
[----:B------:R1:W-:Y:S01]  /*07c0*/  @!P0 STG.E desc[UR4][R2.64], R9 ;  /* 0x0000000902008986 */ /* 0x0003e2000c101904 */
[----:B------:R-:W-:Y:S05]  /*07d0*/  @!P0 EXIT ;  /* 0x000000000000894d */ /* 0x000fea0003800000 */
.L_x_11:
[----:B------:R-:W-:Y:S05]  /*07e0*/  BSYNC.RECONVERGENT B0 ;  /* 0x0000000000007941 */ /* 0x000fea0003800200 */
.L_x_10:
[----:B-1---5:R-:W1:Y:S02]  /*07f0*/  LDC.64 R2, c[0x0][0x388] ;  /* 0x0000e200ff027b82 */ /* 0x022e640000000a00 */
[----:B-1----:R-:W-:-:S05]  /*0800*/  IMAD.WIDE R2, R21, 0x4, R2 ;  /* 0x0000000415027825 */ /* 0x002fca00078e0202 */
[----:B------:R-:W-:Y:S01]  /*0810*/  STG.E desc[UR4][R2.64], R19 ;  /* 0x0000001302007986 */ /* 0x000fe2000c101904 */
[----:B------:R-:W-:Y:S05]  /*0820*/  EXIT ;  /* 0x000000000000794d */ /* 0x000fea0003800000 */
.L_x_12:
        /* <DEDUP_REMOVED lines=13> */
.L_x_144:


//--------------------- .text.labelComponents     --------------------------
	.section	.text.labelComponents,"ax",@progbits
	.align	128
        .global         labelComponents
        .type           labelComponents,@function
        .size           labelComponents,(.L_x_145 - labelComponents)
        .other          labelComponents,@"STO_CUDA_ENTRY STV_DEFAULT"
labelComponents:
.text.labelComponents:
        /* <DEDUP_REMOVED lines=14> */
[----:B------:R-:W1:Y:S01]  /*00e0*/  LDCU.64 UR6, c[0x0][0x398] ;  /* 0x00007300ff0677ac */ /* 0x000e620008000a00 */
[----:B------:R-:W-:Y:S01]  /*00f0*/  IMAD R5, R0, R12, R3 ;  /* 0x0000000c00057224 */ /* 0x000fe200078e0203 */
[----:B------:R-:W2:Y:S04]  /*0100*/  LDCU.128 UR8, c[0x0][0x3a0] ;  /* 0x00007400ff0877ac */ /* 0x000ea80008000c00 */
[----:B------:R-:W-:Y:S01]  /*0110*/  SHF.R.S32.HI R2, RZ, 0x1f, R5 ;  /* 0x0000001fff027819 */ /* 0x000fe20000011405 */
[----:B------:R-:W3:Y:S01]  /*0120*/  LDCU.64 UR4, c[0x0][0x358] ;  /* 0x00006b00ff0477ac */ /* 0x000ee20008000a00 */
[C---:B-1----:R-:W-:Y:S02]  /*0130*/  IADD3 R20, P0, PT, R5.reuse, UR6, RZ ;  /* 0x0000000605147c10 */ /* 0x042fe4000ff1e0ff */
[C---:B--2---:R-:W-:Y:S01]  /*0140*/  IADD3 R14, P1, PT, R5.reuse, UR8, RZ ;  /* 0x00000008050e7c10 */ /* 0x044fe2000ff3e0ff */
[C---:B0-----:R-:W-:Y:S01]  /*0150*/  IMAD.WIDE R18, R5.reuse, 0x4, R10 ;  /* 0x0000000405127825 */ /* 0x041fe200078e020a */
[----:B------:R-:W-:-:S02]  /*0160*/  IADD3 R16, P2, PT, R5, UR10, RZ ;  /* 0x0000000a05107c10 */ /* 0x000fc4000ff5e0ff */
[C---:B------:R-:W-:Y:S02]  /*0170*/  IADD3.X R21, PT, PT, R2.reuse, UR7, RZ, P0, !PT ;  /* 0x0000000702157c10 */ /* 0x040fe400087fe4ff */
[C---:B------:R-:W-:Y:S01]  /*0180*/  IADD3.X R15, PT, PT, R2.reuse, UR9, RZ, P1, !PT ;  /* 0x00000009020f7c10 */ /* 0x040fe20008ffe4ff */
[----:B---3--:R0:W5:Y:S01]  /*0190*/  LDG.E R7, desc[UR4][R18.64] ;  /* 0x0000000412077981 */ /* 0x008162000c1e1900 */
[----:B------:R-:W-:-:S03]  /*01a0*/  IADD3.X R17, PT, PT, R2, UR11, RZ, P2, !PT ;  /* 0x0000000b02117c10 */ /* 0x000fc600097fe4ff */
[----:B------:R0:W5:Y:S04]  /*01b0*/  LDG.E.U8 R2, desc[UR4][R20.64] ;  /* 0x0000000414027981 */ /* 0x000168000c1e1100 */
[----:B------:R0:W5:Y:S04]  /*01c0*/  LDG.E.U8 R4, desc[UR4][R14.64] ;  /* 0x000000040e047981 */ /* 0x000168000c1e1100 */
[----:B------:R0:W5:Y:S01]  /*01d0*/  LDG.E.U8 R6, desc[UR4][R16.64] ;  /* 0x0000000410067981 */ /* 0x000162000c1e1100 */
[----:B------:R-:W-:-:S05]  /*01e0*/  VIADD R9, R3, 0x1 ;  /* 0x0000000103097836 */ /* 0x000fca0000000000 */
[----:B------:R-:W-:Y:S01]  /*01f0*/  ISETP.GE.AND P0, PT, R9, R12, PT ;  /* 0x0000000c0900720c */ /* 0x000fe20003f06270 */
[----:B------:R-:W-:-:S12]  /*0200*/  BSSY.RECONVERGENT B0, `(.L_x_13) ;  /* 0x000002f000007945 */ /* 0x000fd80003800200 */
[----:B0-----:R-:W-:Y:S05]  /*0210*/  @P0 BRA `(.L_x_14) ;  /* 0x0000000000b40947 */ /* 0x001fea0003800000 */
[----:B------:R-:W2:Y:S01]  /*0220*/  LDG.E.U8 R8, desc[UR4][R20.64+0x1] ;  /* 0x0000010414087981 */ /* 0x000ea2000c1e1100 */
[----:B------:R-:W0:Y:S01]  /*0230*/  LDC R9, c[0x0][0x3b0] ;  /* 0x0000ec00ff097b82 */ /* 0x000e220000000800 */
[CC--:B--2--5:R-:W-:Y:S02]  /*0240*/  VIMNMX.U16x2 R22, PT, PT, R8.reuse, R2.reuse, PT ;  /* 0x0000000208167248 */ /* 0x0e4fe40003fe0200 */
[----:B------:R-:W-:-:S03]  /*0250*/  VIMNMX.U16x2 R8, PT, PT, R8, R2, !PT ;  /* 0x0000000208087248 */ /* 0x000fc60007fe0200 */
[----:B------:R-:W-:-:S05]  /*0260*/  IMAD.MOV R22, RZ, RZ, -R22 ;  /* 0x000000ffff167224 */ /* 0x000fca00078e0a16 */
[----:B------:R-:W-:-:S05]  /*0270*/  PRMT R23, R22, 0x7710, RZ ;  /* 0x0000771016177816 */ /* 0x000fca00000000ff */
[----:B------:R-:W-:-:S05]  /*0280*/  IMAD.IADD R8, R8, 0x1, R23 ;  /* 0x0000000108087824 */ /* 0x000fca00078e0217 */
[----:B------:R-:W-:-:S04]  /*0290*/  LOP3.LUT R8, R8, 0xffff, RZ, 0xc0, !PT ;  /* 0x0000ffff08087812 */ /* 0x000fc800078ec0ff */
[----:B0-----:R-:W-:-:S13]  /*02a0*/  ISETP.GE.AND P0, PT, R8, R9, PT ;  /* 0x000000090800720c */ /* 0x001fda0003f06270 */
        /* <DEDUP_REMOVED lines=8> */
[----:B------:R-:W-:-:S13]  /*0330*/  ISETP.GE.U32.AND P0, PT, R8, R9, PT ;  /* 0x000000090800720c */ /* 0x000fda0003f06070 */
        /* <DEDUP_REMOVED lines=10> */
[----:B------:R-:W2:Y:S01]  /*03e0*/  LDG.E R25, desc[UR4][R18.64+0x4] ;  /* 0x0000040412197981 */ /* 0x000ea2000c1e1900 */
[C---:B------:R-:W-:Y:S02]  /*03f0*/  PRMT R8, R7.reuse, 0x7770, RZ ;  /* 0x0000777007087816 */ /* 0x040fe400000000ff */
[C---:B------:R-:W-:Y:S02]  /*0400*/  PRMT R9, R7.reuse, 0x7771, RZ ;  /* 0x0000777107097816 */ /* 0x040fe400000000ff */
[----:B------:R-:W-:-:S04]  /*0410*/  PRMT R22, R7, 0x7772, RZ ;  /* 0x0000777207167816 */ /* 0x000fc800000000ff */
[----:B------:R-:W-:Y:S02]  /*0420*/  IADD3 R8, PT, PT, R22, R9, R8 ;  /* 0x0000000916087210 */ /* 0x000fe40007ffe008 */
[C---:B--2---:R-:W-:Y:S02]  /*0430*/  PRMT R23, R25.reuse, 0x7770, RZ ;  /* 0x0000777019177816 */ /* 0x044fe400000000ff */
[C---:B------:R-:W-:Y:S02]  /*0440*/  PRMT R24, R25.reuse, 0x7771, RZ ;  /* 0x0000777119187816 */ /* 0x040fe400000000ff */
[----:B------:R-:W-:-:S04]  /*0450*/  PRMT R26, R25, 0x7772, RZ ;  /* 0x00007772191a7816 */ /* 0x000fc800000000ff */
[----:B------:R-:W-:Y:S01]  /*0460*/  IADD3 R23, PT, PT, R26, R24, R23 ;  /* 0x000000181a177210 */ /* 0x000fe20007ffe017 */
[----:B------:R-:W-:-:S03]  /*0470*/  IMAD.MOV.U32 R24, RZ, RZ, 0x1 ;  /* 0x00000001ff187424 */ /* 0x000fc600078e00ff */
[----:B------:R-:W-:-:S13]  /*0480*/  ISETP.GE.U32.AND P0, PT, R8, R23, PT ;  /* 0x000000170800720c */ /* 0x000fda0003f06070 */
[----:B------:R-:W0:Y:S08]  /*0490*/  @!P0 LDC.64 R8, c[0x0][0x388] ;  /* 0x0000e200ff088b82 */ /* 0x000e300000000a00 */
[----:B------:R-:W1:Y:S01]  /*04a0*/  @!P0 LDC.64 R22, c[0x0][0x3b8] ;  /* 0x0000ee00ff168b82 */ /* 0x000e620000000a00 */
[----:B0-----:R-:W-:Y:S01]  /*04b0*/  @!P0 IMAD.WIDE R8, R5, 0x4, R8 ;  /* 0x0000000405088825 */ /* 0x001fe200078e0208 */
[----:B-1----:R0:W-:Y:S04]  /*04c0*/  @!P0 STG.E.U8 desc[UR4][R22.64], R24 ;  /* 0x0000001816008986 */ /* 0x0021e8000c101104 */
[----:B------:R0:W-:Y:S01]  /*04d0*/  @!P0 STG.E desc[UR4][R8.64], R25 ;  /* 0x0000001908008986 */ /* 0x0001e2000c101904 */
[----:B------:R-:W-:Y:S05]  /*04e0*/  @!P0 EXIT ;  /* 0x000000000000894d */ /* 0x000fea0003800000 */
.L_x_14:
[----:B------:R-:W-:Y:S05]  /*04f0*/  BSYNC.RECONVERGENT B0 ;  /* 0x0000000000007941 */ /* 0x000fea0003800200 */
.L_x_13:
[----:B------:R-:W-:Y:S01]  /*0500*/  ISETP.GT.AND P0, PT, R3, R12, PT ;  /* 0x0000000c0300720c */ /* 0x000fe20003f04270 */
[----:B------:R-:W-:-:S12]  /*0510*/  BSSY.RECONVERGENT B0, `(.L_x_15) ;  /* 0x0000031000007945 */ /* 0x000fd80003800200 */
[----:B------:R-:W-:Y:S05]  /*0520*/  @P0 BRA `(.L_x_16) ;  /* 0x0000000000bc0947 */ /* 0x000fea0003800000 */
[----:B0-----:R-:W2:Y:S01]  /*0530*/  LDG.E.U8 R8, desc[UR4][R20.64+-0x1] ;  /* 0xffffff0414087981 */ /* 0x001ea2000c1e1100 */
        /* <DEDUP_REMOVED lines=46> */
.L_x_16:
[----:B------:R-:W-:Y:S05]  /*0820*/  BSYNC.RECONVERGENT B0 ;  /* 0x0000000000007941 */ /* 0x000fea0003800200 */
.L_x_15:
[----:B01----:R-:W-:Y:S01]  /*0830*/  VIADD R8, R0, 0x1 ;  /* 0x0000000100087836 */ /* 0x003fe20000000000 */
[----:B------:R-:W-:Y:S04]  /*0840*/  BSSY.RECONVERGENT B0, `(.L_x_17) ;  /* 0x0000041000007945 */ /* 0x000fe80003800200 */
[----:B------:R-:W-:-:S13]  /*0850*/  ISETP.GE.U32.AND P0, PT, R8, R13, PT ;  /* 0x0000000d0800720c */ /* 0x000fda0003f06070 */
[----:B------:R-:W-:Y:S05]  /*0860*/  @P0 BRA `(.L_x_18) ;  /* 0x0000000000f80947 */ /* 0x000fea0003800000 */
[----:B------:R-:W-:Y:S01]  /*0870*/  IADD3 R15, P1, PT, R5, UR6, RZ ;  /* 0x00000006050f7c10 */ /* 0x000fe2000ff3e0ff */
[----:B------:R-:W0:Y:S01]  /*0880*/  LDC R16, c[0x0][0x3b0] ;  /* 0x0000ec00ff107b82 */ /* 0x000e220000000800 */
[----:B------:R-:W-:Y:S02]  /*0890*/  SHF.R.S32.HI R9, RZ, 0x1f, R5 ;  /* 0x0000001fff097819 */ /* 0x000fe40000011405 */
[----:B------:R-:W-:Y:S02]  /*08a0*/  SHF.R.S32.HI R17, RZ, 0x1f, R12 ;  /* 0x0000001fff117819 */ /* 0x000fe4000001140c */
[----:B------:R-:W-:Y:S02]  /*08b0*/  IADD3 R14, P0, PT, R15, R12, RZ ;  /* 0x0000000c0f0e7210 */ /* 0x000fe40007f1e0ff */
[----:B------:R-:W-:-:S05]  /*08c0*/  IADD3.X R8, PT, PT, R9, UR7, RZ, P1, !PT ;  /* 0x0000000709087c10 */ /* 0x000fca0008ffe4ff */
[----:B------:R-:W-:-:S05]  /*08d0*/  IMAD.X R15, R17, 0x1, R8, P0 ;  /* 0x00000001110f7824 */ /* 0x000fca00000e0608 */
[----:B------:R1:W2:Y:S01]  /*08e0*/  LDG.E.U8 R8, desc[UR4][R14.64] ;  /* 0x000000040e087981 */ /* 0x0002a2000c1e1100 */
[----:B------:R-:W-:-:S04]  /*08f0*/  IADD3 R23, P3, PT, R5, UR10, RZ ;  /* 0x0000000a05177c10 */ /* 0x000fc8000ff7e0ff */
[----:B------:R-:W-:Y:S02]  /*0900*/  IADD3.X R22, PT, PT, R9, UR11, RZ, P3, !PT ;  /* 0x0000000b09167c10 */ /* 0x000fe40009ffe4ff */
[----:B-1----:R-:W-:Y:S02]  /*0910*/  IADD3 R15, P0, PT, R5, UR8, RZ ;  /* 0x00000008050f7c10 */ /* 0x002fe4000ff1e0ff */
[----:B------:R-:W-:Y:S02]  /*0920*/  IADD3 R14, P1, PT, R23, R12, RZ ;  /* 0x0000000c170e7210 */ /* 0x000fe40007f3e0ff */
[CC--:B--2--5:R-:W-:Y:S02]  /*0930*/  VIMNMX.U16x2 R20, PT, PT, R8.reuse, R2.reuse, PT ;  /* 0x0000000208147248 */ /* 0x0e4fe40003fe0200 */
[----:B------:R-:W-:-:S03]  /*0940*/  VIMNMX.U16x2 R8, PT, PT, R8, R2, !PT ;  /* 0x0000000208087248 */ /* 0x000fc60007fe0200 */
[----:B------:R-:W-:-:S05]  /*0950*/  IMAD.MOV R20, RZ, RZ, -R20 ;  /* 0x000000ffff147224 */ /* 0x000fca00078e0a14 */
[----:B------:R-:W-:Y:S02]  /*0960*/  PRMT R21, R20, 0x7710, RZ ;  /* 0x0000771014157816 */ /* 0x000fe400000000ff */
[----:B------:R-:W-:-:S03]  /*0970*/  IADD3.X R20, PT, PT, R9, UR9, RZ, P0, !PT ;  /* 0x0000000909147c10 */ /* 0x000fc600087fe4ff */
[----:B------:R-:W-:-:S05]  /*0980*/  IMAD.IADD R8, R8, 0x1, R21 ;  /* 0x0000000108087824 */ /* 0x000fca00078e0215 */
[----:B------:R-:W-:Y:S02]  /*0990*/  LOP3.LUT R21, R8, 0xffff, RZ, 0xc0, !PT ;  /* 0x0000ffff08157812 */ /* 0x000fe400078ec0ff */
[----:B------:R-:W-:Y:S01]  /*09a0*/  IADD3 R8, P3, PT, R15, R12, RZ ;  /* 0x0000000c0f087210 */ /* 0x000fe20007f7e0ff */
[----:B------:R-:W-:Y:S01]  /*09b0*/  IMAD.X R15, R17, 0x1, R22, P1 ;  /* 0x00000001110f7824 */ /* 0x000fe200008e0616 */
[----:B0-----:R-:W-:-:S03]  /*09c0*/  ISETP.GE.AND P2, PT, R21, R16, PT ;  /* 0x000000101500720c */ /* 0x001fc60003f46270 */
[----:B------:R-:W-:-:S10]  /*09d0*/  IMAD.X R9, R17, 0x1, R20, P3 ;  /* 0x0000000111097824 */ /* 0x000fd400018e0614 */
        /* <DEDUP_REMOVED lines=21> */
[----:B------:R-:W-:-:S06]  /*0b30*/  IMAD.WIDE R18, R12, 0x4, R18 ;  /* 0x000000040c127825 */ /* 0x000fcc00078e0212 */
[----:B------:R-:W2:Y:S01]  /*0b40*/  LDG.E R19, desc[UR4][R18.64] ;  /* 0x0000000412137981 */ /* 0x000ea2000c1e1900 */
[C---:B------:R-:W-:Y:S02]  /*0b50*/  PRMT R15, R7.reuse, 0x7770, RZ ;  /* 0x00007770070f7816 */ /* 0x040fe400000000ff */
[C---:B------:R-:W-:Y:S02]  /*0b60*/  PRMT R16, R7.reuse, 0x7771, RZ ;  /* 0x0000777107107816 */ /* 0x040fe400000000ff */
[----:B------:R-:W-:-:S04]  /*0b70*/  PRMT R17, R7, 0x7772, RZ ;  /* 0x0000777207117816 */ /* 0x000fc800000000ff */
[----:B------:R-:W-:Y:S01]  /*0b80*/  IADD3 R15, PT, PT, R17, R16, R15 ;  /* 0x00000010110f7210 */ /* 0x000fe20007ffe00f */
[----:B------:R-:W-:Y:S01]  /*0b90*/  IMAD.MOV.U32 R16, RZ, RZ, 0x1 ;  /* 0x00000001ff107424 */ /* 0x000fe200078e00ff */
[C---:B--2---:R-:W-:Y:S02]  /*0ba0*/  PRMT R8, R19.reuse, 0x7770, RZ ;  /* 0x0000777013087816 */ /* 0x044fe400000000ff */
[C---:B------:R-:W-:Y:S02]  /*0bb0*/  PRMT R9, R19.reuse, 0x7771, RZ ;  /* 0x0000777113097816 */ /* 0x040fe400000000ff */
[----:B------:R-:W-:-:S04]  /*0bc0*/  PRMT R14, R19, 0x7772, RZ ;  /* 0x00007772130e7816 */ /* 0x000fc800000000ff */
[----:B------:R-:W-:-:S04]  /*0bd0*/  IADD3 R8, PT, PT, R14, R9, R8 ;  /* 0x000000090e087210 */ /* 0x000fc80007ffe008 */
[----:B------:R-:W-:-:S13]  /*0be0*/  ISETP.GE.U32.AND P0, PT, R15, R8, PT ;  /* 0x000000080f00720c */ /* 0x000fda0003f06070 */
[----:B------:R-:W0:Y:S08]  /*0bf0*/  @!P0 LDC.64 R14, c[0x0][0x388] ;  /* 0x0000e200ff0e8b82 */ /* 0x000e300000000a00 */
[----:B------:R-:W1:Y:S01]  /*0c00*/  @!P0 LDC.64 R8, c[0x0][0x3b8] ;  /* 0x0000ee00ff088b82 */ /* 0x000e620000000a00 */
[----:B0-----:R-:W-:Y:S01]  /*0c10*/  @!P0 IMAD.WIDE R14, R5, 0x4, R14 ;  /* 0x00000004050e8825 */ /* 0x001fe200078e020e */
[----:B-1----:R0:W-:Y:S04]  /*0c20*/  @!P0 STG.E.U8 desc[UR4][R8.64], R16 ;  /* 0x0000001008008986 */ /* 0x0021e8000c101104 */
[----:B------:R0:W-:Y:S01]  /*0c30*/  @!P0 STG.E desc[UR4][R14.64], R19 ;  /* 0x000000130e008986 */ /* 0x0001e2000c101904 */
[----:B------:R-:W-:Y:S05]  /*0c40*/  @!P0 EXIT ;  /* 0x000000000000894d */ /* 0x000fea0003800000 */
.L_x_18:
[----:B------:R-:W-:Y:S05]  /*0c50*/  BSYNC.RECONVERGENT B0 ;  /* 0x0000000000007941 */ /* 0x000fea0003800200 */
.L_x_17:
[----:B------:R-:W-:Y:S01]  /*0c60*/  ISETP.GT.U32.AND P0, PT, R0, R13, PT ;  /* 0x0000000d0000720c */ /* 0x000fe20003f04070 */
[----:B------:R-:W-:-:S12]  /*0c70*/  BSSY.RECONVERGENT B0, `(.L_x_19) ;  /* 0x000003a000007945 */ /* 0x000fd80003800200 */
[----:B------:R-:W-:Y:S05]  /*0c80*/  @P0 BRA `(.L_x_20) ;  /* 0x0000000000e00947 */ /* 0x000fea0003800000 */
[----:B------:R-:W-:-:S04]  /*0c90*/  IMAD R0, R0, R12, -R12 ;  /* 0x0000000c00007224 */ /* 0x000fc800078e0a0c */
[----:B------:R-:W-:Y:S02]  /*0ca0*/  IMAD.IADD R13, R3, 0x1, R0 ;  /* 0x00000001030d7824 */ /* 0x000fe400078e0200 */
[----:B------:R-:W1:Y:S03]  /*0cb0*/  LDC R0, c[0x0][0x3b0] ;  /* 0x0000ec00ff007b82 */ /* 0x000e660000000800 */
[----:B0-----:R-:W-:Y:S02]  /*0cc0*/  SHF.R.S32.HI R14, RZ, 0x1f, R13 ;  /* 0x0000001fff0e7819 */ /* 0x001fe4000001140d */
[----:B------:R-:W-:-:S04]  /*0cd0*/  IADD3 R8, P0, PT, R13, UR6, RZ ;  /* 0x000000060d087c10 */ /* 0x000fc8000ff1e0ff */
[----:B------:R-:W-:-:S05]  /*0ce0*/  IADD3.X R9, PT, PT, R14, UR7, RZ, P0, !PT ;  /* 0x000000070e097c10 */ /* 0x000fca00087fe4ff */
[----:B------:R-:W2:Y:S01]  /*0cf0*/  LDG.E.U8 R8, desc[UR4][R8.64] ;  /* 0x0000000408087981 */ /* 0x000ea2000c1e1100 */
[C---:B------:R-:W-:Y:S01]  /*0d00*/  IADD3 R12, P1, PT, R13.reuse, UR8, RZ ;  /* 0x000000080d0c7c10 */ /* 0x040fe2000ff3e0ff */
[----:B------:R-:W-:Y:S01]  /*0d10*/  IMAD.WIDE R10, R13, 0x4, R10 ;  /* 0x000000040d0a7825 */ /* 0x000fe200078e020a */
[CC--:B--2--5:R-:W-:Y:S02]  /*0d20*/  VIMNMX.U16x2 R3, PT, PT, R8.reuse, R2.reuse, PT ;  /* 0x0000000208037248 */ /* 0x0e4fe40003fe0200 */
[----:B------:R-:W-:-:S03]  /*0d30*/  VIMNMX.U16x2 R2, PT, PT, R8, R2, !PT ;  /* 0x0000000208027248 */ /* 0x000fc60007fe0200 */
[----:B------:R-:W-:-:S05]  /*0d40*/  IMAD.MOV R3, RZ, RZ, -R3 ;  /* 0x000000ffff037224 */ /* 0x000fca00078e0a03 */
[----:B------:R-:W-:-:S05]  /*0d50*/  PRMT R3, R3, 0x7710, RZ ;  /* 0x0000771003037816 */ /* 0x000fca00000000ff */
[----:B------:R-:W-:-:S05]  /*0d60*/  IMAD.IADD R2, R2, 0x1, R3 ;  /* 0x0000000102027824 */ /* 0x000fca00078e0203 */
[----:B------:R-:W-:Y:S02]  /*0d70*/  LOP3.LUT R3, R2, 0xffff, RZ, 0xc0, !PT ;  /* 0x0000ffff02037812 */ /* 0x000fe400078ec0ff */
[----:B------:R-:W-:Y:S02]  /*0d80*/  IADD3 R2, P2, PT, R13, UR10, RZ ;  /* 0x0000000a0d027c10 */ /* 0x000fe4000ff5e0ff */
[----:B-1----:R-:W-:Y:S02]  /*0d90*/  ISETP.GE.AND P0, PT, R3, R0, PT ;  /* 0x000000000300720c */ /* 0x002fe40003f06270 */
[C---:B------:R-:W-:Y:S02]  /*0da0*/  IADD3.X R3, PT, PT, R14.reuse, UR11, RZ, P2, !PT ;  /* 0x0000000b0e037c10 */ /* 0x040fe400097fe4ff */
[----:B------:R-:W-:-:S09]  /*0db0*/  IADD3.X R13, PT, PT, R14, UR9, RZ, P1, !PT ;  /* 0x000000090e0d7c10 */ /* 0x000fd20008ffe4ff */
        /* <DEDUP_REMOVED lines=28> */
[----:B------:R-:W-:-:S04]  /*0f80*/  IADD3 R0, PT, PT, R0, R3, R2 ;  /* 0x0000000300007210 */ /* 0x000fc80007ffe002 */
[----:B------:R-:W-:Y:S01]  /*0f90*/  ISETP.GE.U32.AND P0, PT, R9, R0, PT ;  /* 0x000000000900720c */ /* 0x000fe20003f06070 */
[----:B------:R-:W-:-:S12]  /*0fa0*/  IMAD.MOV.U32 R0, RZ, RZ, 0x1 ;  /* 0x00000001ff007424 */ /* 0x000fd800078e00ff */
[----:B------:R-:W0:Y:S08]  /*0fb0*/  @!P0 LDC.64 R8, c[0x0][0x388] ;  /* 0x0000e200ff088b82 */ /* 0x000e300000000a00 */
[----:B------:R-:W1:Y:S01]  /*0fc0*/  @!P0 LDC.64 R2, c[0x0][0x3b8] ;  /* 0x0000ee00ff028b82 */ /* 0x000e620000000a00 */
[----:B0-----:R-:W-:Y:S01]  /*0fd0*/  @!P0 IMAD.WIDE R8, R5, 0x4, R8 ;  /* 0x0000000405088825 */ /* 0x001fe200078e0208 */
[----:B-1----:R1:W-:Y:S04]  /*0fe0*/  @!P0 STG.E.U8 desc[UR4][R2.64], R0 ;  /* 0x0000000002008986 */ /* 0x0023e8000c101104 */
[----:B------:R1:W-:Y:S01]  /*0ff0*/  @!P0 STG.E desc[UR4][R8.64], R11 ;  /* 0x0000000b08008986 */ /* 0x0003e2000c101904 */
[----:B------:R-:W-:Y:S05]  /*1000*/  @!P0 EXIT ;  /* 0x000000000000894d */ /* 0x000fea0003800000 */
.L_x_20:
[----:B------:R-:W-:Y:S05]  /*1010*/  BSYNC.RECONVERGENT B0 ;  /* 0x0000000000007941 */ /* 0x000fea0003800200 */
.L_x_19:
[----:B-1---5:R-:W1:Y:S02]  /*1020*/  LDC.64 R2, c[0x0][0x388] ;  /* 0x0000e200ff027b82 */ /* 0x022e640000000a00 */
[----:B-1----:R-:W-:-:S05]  /*1030*/  IMAD.WIDE R2, R5, 0x4, R2 ;  /* 0x0000000405027825 */ /* 0x002fca00078e0202 */
[----:B------:R-:W-:Y:S01]  /*1040*/  STG.E desc[UR4][R2.64], R7 ;  /* 0x0000000702007986 */ /* 0x000fe2000c101904 */
[----:B------:R-:W-:Y:S05]  /*1050*/  EXIT ;  /* 0x000000000000794d */ /* 0x000fea0003800000 */
.L_x_21:
        /* <DEDUP_REMOVED lines=10> */
.L_x_145:


//--------------------- .text.labelComponentsMasterLabel --------------------------
	.section	.text.labelComponentsMasterLabel,"ax",@progbits
	.align	128
        .global         labelComponentsMasterLabel
        .type           labelComponentsMasterLabel,@function
        .size           labelComponentsMasterLabel,(.L_x_146 - labelComponentsMasterLabel)
        .other          labelComponentsMasterLabel,@"STO_CUDA_ENTRY STV_DEFAULT"
labelComponentsMasterLabel:
.text.labelComponentsMasterLabel:
        /* <DEDUP_REMOVED lines=15> */
[----:B------:R-:W-:Y:S01]  /*00f0*/  IMAD R18, R5, UR6, RZ ;  /* 0x0000000605127c24 */ /* 0x000fe2000f8e02ff */
[----:B------:R-:W2:Y:S03]  /*0100*/  LDCU.128 UR12, c[0x0][0x3a0] ;  /* 0x00007400ff0c77ac */ /* 0x000ea60008000c00 */
[----:B------:R-:W-:Y:S01]  /*0110*/  IMAD.IADD R10, R3, 0x1, R18 ;  /* 0x00000001030a7824 */ /* 0x000fe200078e0212 */
[----:B------:R-:W3:Y:S04]  /*0120*/  LDCU.64 UR4, c[0x0][0x358] ;  /* 0x00006b00ff0477ac */ /* 0x000ee80008000a00 */
[----:B------:R-:W-:Y:S01]  /*0130*/  SHF.R.S32.HI R0, RZ, 0x1f, R10 ;  /* 0x0000001fff007819 */ /* 0x000fe2000001140a */
[----:B------:R-:W4:Y:S01]  /*0140*/  LDCU UR7, c[0x0][0x390] ;  /* 0x00007200ff0777ac */ /* 0x000f220008000800 */
[----:B------:R-:W0:Y:S01]  /*0150*/  LDCU.64 UR10, c[0x0][0x398] ;  /* 0x00007300ff0a77ac */ /* 0x000e220008000a00 */
[----:B-1----:R-:W-:-:S04]  /*0160*/  IADD3 R8, P0, PT, R10, UR8, RZ ;  /* 0x000000080a087c10 */ /* 0x002fc8000ff1e0ff */
[----:B------:R-:W-:Y:S01]  /*0170*/  IADD3.X R9, PT, PT, R0, UR9, RZ, P0, !PT ;  /* 0x0000000900097c10 */ /* 0x000fe200087fe4ff */
[C---:B0-----:R-:W-:Y:S01]  /*0180*/  IMAD.WIDE R6, R10.reuse, 0x4, R6 ;  /* 0x000000040a067825 */ /* 0x041fe200078e0206 */
[C---:B--2---:R-:W-:Y:S01]  /*0190*/  IADD3 R14, P1, PT, R10.reuse, UR12, RZ ;  /* 0x0000000c0a0e7c10 */ /* 0x044fe2000ff3e0ff */
[----:B------:R-:W0:Y:S01]  /*01a0*/  LDCU.64 UR8, c[0x0][0x380] ;  /* 0x00007000ff0877ac */ /* 0x000e220008000a00 */
[----:B------:R-:W-:Y:S02]  /*01b0*/  IADD3 R16, P0, PT, R10, UR14, RZ ;  /* 0x0000000e0a107c10 */ /* 0x000fe4000ff1e0ff */
[C---:B------:R-:W-:Y:S01]  /*01c0*/  IADD3.X R15, PT, PT, R0.reuse, UR13, RZ, P1, !PT ;  /* 0x0000000d000f7c10 */ /* 0x040fe20008ffe4ff */
[----:B---3--:R-:W2:Y:S01]  /*01d0*/  LDG.E R11, desc[UR4][R6.64] ;  /* 0x00000004060b7981 */ /* 0x008ea2000c1e1900 */
[----:B------:R-:W-:Y:S01]  /*01e0*/  IADD3.X R17, PT, PT, R0, UR15, RZ, P0, !PT ;  /* 0x0000000f00117c10 */ /* 0x000fe200087fe4ff */
[----:B------:R-:W-:Y:S01]  /*01f0*/  VIADD R23, R3, 0x1 ;  /* 0x0000000103177836 */ /* 0x000fe20000000000 */
[----:B------:R-:W1:Y:S01]  /*0200*/  LDCU.128 UR12, c[0x0][0x3a0] ;  /* 0x00007400ff0c77ac */ /* 0x000e620008000c00 */
[----:B------:R3:W5:Y:S04]  /*0210*/  LDG.E.U8 R0, desc[UR4][R8.64] ;  /* 0x0000000408007981 */ /* 0x000768000c1e1100 */
[----:B------:R3:W5:Y:S04]  /*0220*/  LDG.E.U8 R2, desc[UR4][R14.64] ;  /* 0x000000040e027981 */ /* 0x000768000c1e1100 */
[----:B------:R3:W5:Y:S01]  /*0230*/  LDG.E.U8 R4, desc[UR4][R16.64] ;  /* 0x0000000410047981 */ /* 0x000762000c1e1100 */
[----:B------:R-:W-:Y:S01]  /*0240*/  ISETP.GE.AND P1, PT, R23, UR6, PT ;  /* 0x0000000617007c0c */ /* 0x000fe2000bf26270 */
[----:B------:R-:W-:Y:S01]  /*0250*/  BSSY.RECONVERGENT B0, `(.L_x_22) ;  /* 0x0000044000007945 */ /* 0x000fe20003800200 */
[----:B------:R-:W-:-:S02]  /*0260*/  PLOP3.LUT P0, PT, PT, PT, PT, 0x80, 0x8 ;  /* 0x000000000008781c */ /* 0x000fc40003f0f070 */
[----:B--2---:R-:W-:-:S09]  /*0270*/  PRMT R12, R11, 0x7771, RZ ;  /* 0x000077710b0c7816 */ /* 0x004fd200000000ff */
[----:B01-34-:R-:W-:Y:S05]  /*0280*/  @P1 BRA `(.L_x_23) ;  /* 0x0000000400001947 */ /* 0x01bfea0003800000 */
[----:B------:R-:W0:Y:S01]  /*0290*/  LDC R22, c[0x0][0x3b0] ;  /* 0x0000ec00ff167b82 */ /* 0x000e220000000800 */
[C---:B------:R-:W-:Y:S01]  /*02a0*/  PRMT R19, R11.reuse, 0x7770, RZ ;  /* 0x000077700b137816 */ /* 0x040fe200000000ff */
[----:B------:R-:W-:Y:S01]  /*02b0*/  BSSY.RECONVERGENT B1, `(.L_x_24) ;  /* 0x000003b000017945 */ /* 0x000fe20003800200 */
[----:B------:R-:W-:Y:S02]  /*02c0*/  PRMT R6, R11, 0x7772, RZ ;  /* 0x000077720b067816 */ /* 0x000fe400000000ff */
[----:B------:R-:W-:Y:S02]  /*02d0*/  PRMT R17, RZ, 0x7610, R17 ;  /* 0x00007610ff117816 */ /* 0x000fe40000000011 */
[----:B------:R-:W-:-:S07]  /*02e0*/  IADD3 R19, PT, PT, R6, R12, R19 ;  /* 0x0000000c06137210 */ /* 0x000fce0007ffe013 */
.L_x_26:
[----:B------:R-:W-:-:S05]  /*02f0*/  IMAD.IADD R9, R18, 0x1, R23 ;  /* 0x0000000112097824 */ /* 0x000fca00078e0217 */
[----:B------:R-:W-:Y:S02]  /*0300*/  SHF.R.S32.HI R24, RZ, 0x1f, R9 ;  /* 0x0000001fff187819 */ /* 0x000fe40000011409 */
[----:B------:R-:W-:-:S04]  /*0310*/  IADD3 R6, P0, PT, R9, UR10, RZ ;  /* 0x0000000a09067c10 */ /* 0x000fc8000ff1e0ff */
[----:B------:R-:W-:-:S05]  /*0320*/  IADD3.X R7, PT, PT, R24, UR11, RZ, P0, !PT ;  /* 0x0000000b18077c10 */ /* 0x000fca00087fe4ff */
[----:B------:R-:W2:Y:S02]  /*0330*/  LDG.E.U8 R6, desc[UR4][R6.64] ;  /* 0x0000000406067981 */ /* 0x000ea4000c1e1100 */
[CC--:B--2--5:R-:W-:Y:S02]  /*0340*/  VIMNMX.U16x2 R8, PT, PT, R6.reuse, R0.reuse, PT ;  /* 0x0000000006087248 */ /* 0x0e4fe40003fe0200 */
[----:B------:R-:W-:-:S03]  /*0350*/  VIMNMX.U16x2 R7, PT, PT, R6, R0, !PT ;  /* 0x0000000006077248 */ /* 0x000fc60007fe0200 */
[--C-:B------:R-:W-:Y:S01]  /*0360*/  IMAD.MOV R21, RZ, RZ, -R8.reuse ;  /* 0x000000ffff157224 */ /* 0x100fe200078e0a08 */
[----:B------:R-:W-:-:S04]  /*0370*/  PRMT R8, R7, 0x7610, R8 ;  /* 0x0000761007087816 */ /* 0x000fc80000000008 */
[----:B------:R-:W-:-:S05]  /*0380*/  PRMT R21, R21, 0x7710, RZ ;  /* 0x0000771015157816 */ /* 0x000fca00000000ff */
[----:B------:R-:W-:-:S05]  /*0390*/  IMAD.IADD R8, R8, 0x1, R21 ;  /* 0x0000000108087824 */ /* 0x000fca00078e0215 */
[----:B------:R-:W-:-:S04]  /*03a0*/  LOP3.LUT R21, R8, 0xffff, RZ, 0xc0, !PT ;  /* 0x0000ffff08157812 */ /* 0x000fc800078ec0ff */
[----:B0-----:R-:W-:-:S13]  /*03b0*/  ISETP.GE.AND P0, PT, R21, R22, PT ;  /* 0x000000161500720c */ /* 0x001fda0003f06270 */
[----:B------:R-:W-:Y:S05]  /*03c0*/  @P0 BRA `(.L_x_25) ;  /* 0x0000000000a40947 */ /* 0x000fea0003800000 */
[----:B------:R-:W-:-:S04]  /*03d0*/  IADD3 R20, P0, PT, R9, UR12, RZ ;  /* 0x0000000c09147c10 */ /* 0x000fc8000ff1e0ff */
[----:B------:R-:W-:-:S05]  /*03e0*/  IADD3.X R21, PT, PT, R24, UR13, RZ, P0, !PT ;  /* 0x0000000d18157c10 */ /* 0x000fca00087fe4ff */
[----:B------:R-:W2:Y:S02]  /*03f0*/  LDG.E.U8 R20, desc[UR4][R20.64] ;  /* 0x0000000414147981 */ /* 0x000ea4000c1e1100 */
[CC--:B--2---:R-:W-:Y:S02]  /*0400*/  VIMNMX.U16x2 R6, PT, PT, R20.reuse, R2.reuse, PT ;  /* 0x0000000214067248 */ /* 0x0c4fe40003fe0200 */
[----:B------:R-:W-:-:S03]  /*0410*/  VIMNMX.U16x2 R8, PT, PT, R20, R2, !PT ;  /* 0x0000000214087248 */ /* 0x000fc60007fe0200 */
[--C-:B------:R-:W-:Y:S01]  /*0420*/  IMAD.MOV R7, RZ, RZ, -R6.reuse ;  /* 0x000000ffff077224 */ /* 0x100fe200078e0a06 */
[----:B------:R-:W-:Y:S02]  /*0430*/  PRMT R6, R8, 0x7610, R6 ;  /* 0x0000761008067816 */ /* 0x000fe40000000006 */
[----:B------:R-:W-:Y:S02]  /*0440*/  IADD3 R8, P1, PT, R9, UR14, RZ ;  /* 0x0000000e09087c10 */ /* 0x000fe4000ff3e0ff */
[----:B------:R-:W-:-:S05]  /*0450*/  PRMT R7, R7, 0x7710, RZ ;  /* 0x0000771007077816 */ /* 0x000fca00000000ff */
[----:B------:R-:W-:-:S05]  /*0460*/  IMAD.IADD R6, R6, 0x1, R7 ;  /* 0x0000000106067824 */ /* 0x000fca00078e0207 */
[----:B------:R-:W-:Y:S02]  /*0470*/  LOP3.LUT R7, R6, 0xffff, RZ, 0xc0, !PT ;  /* 0x0000ffff06077812 */ /* 0x000fe400078ec0ff */
[----:B------:R-:W-:Y:S02]  /*0480*/  LEA R6, P2, R9, UR8, 0x2 ;  /* 0x0000000809067c11 */ /* 0x000fe4000f8410ff */
[----:B------:R-:W-:Y:S02]  /*0490*/  ISETP.GE.U32.AND P0, PT, R7, R22, PT ;  /* 0x000000160700720c */ /* 0x000fe40003f06070 */
[----:B------:R-:W-:Y:S02]  /*04a0*/  LEA.HI.X R7, R9, UR9, R24, 0x2, P2 ;  /* 0x0000000909077c11 */ /* 0x000fe400090f1418 */
[----:B------:R-:W-:-:S09]  /*04b0*/  IADD3.X R9, PT, PT, R24, UR15, RZ, P1, !PT ;  /* 0x0000000f18097c10 */ /* 0x000fd20008ffe4ff */
        /* <DEDUP_REMOVED lines=12> */
[----:B------:R-:W-:-:S05]  /*0580*/  VIADD R23, R23, 0x1 ;  /* 0x0000000117177836 */ /* 0x000fca0000000000 */
[----:B------:R-:W-:Y:S02]  /*0590*/  ISETP.GE.AND P1, PT, R23, UR7, PT ;  /* 0x0000000717007c0c */ /* 0x000fe4000bf26270 */
[C---:B--2---:R-:W-:Y:S02]  /*05a0*/  PRMT R20, R6.reuse, 0x7772, RZ ;  /* 0x0000777206147816 */ /* 0x044fe400000000ff */
[C---:B------:R-:W-:Y:S02]  /*05b0*/  PRMT R21, R6.reuse, 0x7771, RZ ;  /* 0x0000777106157816 */ /* 0x040fe400000000ff */
[C---:B------:R-:W-:Y:S02]  /*05c0*/  PRMT R24, R6.reuse, 0x7770, RZ ;  /* 0x0000777006187816 */ /* 0x040fe400000000ff */
[----:B------:R-:W-:Y:S02]  /*05d0*/  PRMT R9, R6, 0x7773, RZ ;  /* 0x0000777306097816 */ /* 0x000fe400000000ff */
[----:B------:R-:W-:-:S04]  /*05e0*/  IADD3 R8, PT, PT, R20, R21, R24 ;  /* 0x0000001514087210 */ /* 0x000fc80007ffe018 */
[----:B------:R-:W-:-:S04]  /*05f0*/  ISETP.GE.U32.AND P0, PT, R19, R8, PT ;  /* 0x000000081300720c */ /* 0x000fc80003f06070 */
[----:B------:R-:W-:Y:S02]  /*0600*/  SEL R13, R24, R13, !P0 ;  /* 0x0000000d180d7207 */ /* 0x000fe40004000000 */
[----:B------:R-:W-:Y:S02]  /*0610*/  SEL R14, R21, R14, !P0 ;  /* 0x0000000e150e7207 */ /* 0x000fe40004000000 */
[----:B------:R-:W-:Y:S02]  /*0620*/  SEL R15, R20, R15, !P0 ;  /* 0x0000000f140f7207 */ /* 0x000fe40004000000 */
[----:B------:R-:W-:Y:S02]  /*0630*/  SEL R16, R9, R16, !P0 ;  /* 0x0000001009107207 */ /* 0x000fe40004000000 */
[----:B------:R-:W-:Y:S01]  /*0640*/  SEL R17, R17, 0x1, P0 ;  /* 0x0000000111117807 */ /* 0x000fe20000000000 */
[----:B------:R-:W-:Y:S06]  /*0650*/  @!P1 BRA `(.L_x_26) ;  /* 0xfffffffc00249947 */ /* 0x000fec000383ffff */
.L_x_25:
[----:B------:R-:W-:Y:S05]  /*0660*/  BSYNC.RECONVERGENT B1 ;  /* 0x0000000000017941 */ /* 0x000fea0003800200 */
.L_x_24:
[----:B------:R-:W-:-:S04]  /*0670*/  LOP3.LUT P0, RZ, R17, 0xff, RZ, 0xc0, !PT ;  /* 0x000000ff11ff7812 */ /* 0x000fc8000780c0ff */
[----:B------:R-:W-:-:S13]  /*0680*/  PLOP3.LUT P0, PT, P0, PT, PT, 0x8, 0x80 ;  /* 0x000000000080781c */ /* 0x000fda000070e170 */
.L_x_23:
[----:B------:R-:W-:Y:S05]  /*0690*/  BSYNC.RECONVERGENT B0 ;  /* 0x0000000000007941 */ /* 0x000fea0003800200 */
.L_x_22:
[----:B------:R-:W0:Y:S01]  /*06a0*/  LDCU UR11, c[0x0][0x390] ;  /* 0x00007200ff0b77ac */ /* 0x000e220008000800 */
[----:B------:R-:W1:Y:S01]  /*06b0*/  LDCU UR24, c[0x0][0x394] ;  /* 0x00007280ff1877ac */ /* 0x000e620008000800 */
[----:B------:R-:W2:Y:S01]  /*06c0*/  LDCU.64 UR16, c[0x0][0x398] ;  /* 0x00007300ff1077ac */ /* 0x000ea20008000a00 */
[----:B------:R-:W3:Y:S01]  /*06d0*/  LDCU.64 UR6, c[0x0][0x398] ;  /* 0x00007300ff0677ac */ /* 0x000ee20008000a00 */
[----:B------:R-:W4:Y:S01]  /*06e0*/  LDCU.64 UR8, c[0x0][0x380] ;  /* 0x00007000ff0877ac */ /* 0x000f220008000a00 */
[----:B------:R-:W0:Y:S01]  /*06f0*/  LDCU.64 UR18, c[0x0][0x380] ;  /* 0x00007000ff1277ac */ /* 0x000e220008000a00 */
[----:B------:R-:W0:Y:S01]  /*0700*/  LDCU.128 UR20, c[0x0][0x3a0] ;  /* 0x00007400ff1477ac */ /* 0x000e220008000c00 */
[----:B------:R-:W0:Y:S01]  /*0710*/  LDCU.128 UR12, c[0x0][0x3a0] ;  /* 0x00007400ff0c77ac */ /* 0x000e220008000c00 */
[----:B------:R-:W-:Y:S05]  /*0720*/  @!P0 BRA `(.L_x_27) ;  /* 0x0000000c00e48947 */ /* 0x000fea0003800000 */
[----:B------:R-:W-:Y:S01]  /*0730*/  ISETP.GE.AND P1, PT, R3, 0x1, PT ;  /* 0x000000010300780c */ /* 0x000fe20003f26270 */
[----:B------:R-:W-:Y:S01]  /*0740*/  BSSY.RECONVERGENT B0, `(.L_x_28) ;  /* 0x0000045000007945 */ /* 0x000fe20003800200 */
[----:B------:R-:W-:-:S11]  /*0750*/  PLOP3.LUT P0, PT, PT, PT, PT, 0x80, 0x8 ;  /* 0x000000000008781c */ /* 0x000fd60003f0f070 */
[----:B------:R-:W-:Y:S05]  /*0760*/  @!P1 BRA `(.L_x_29) ;  /* 0x0000000400089947 */ /* 0x000fea0003800000 */
[C---:B------:R-:W-:Y:S01]  /*0770*/  PRMT R19, R11.reuse, 0x7770, RZ ;  /* 0x000077700b137816 */ /* 0x040fe200000000ff */
[----:B------:R-:W-:Y:S01]  /*0780*/  BSSY.RECONVERGENT B1, `(.L_x_30) ;  /* 0x000003e000017945 */ /* 0x000fe20003800200 */
[----:B------:R-:W-:Y:S01]  /*0790*/  PRMT R6, R11, 0x7772, RZ ;  /* 0x000077720b067816 */ /* 0x000fe200000000ff */
[----:B------:R-:W-:Y:S01]  /*07a0*/  IMAD.MOV.U32 R17, RZ, RZ, R3 ;  /* 0x000000ffff117224 */ /* 0x000fe200078e0003 */
[----:B------:R-:W-:Y:S02]  /*07b0*/  SHF.R.S32.HI R24, RZ, 0x1f, R18 ;  /* 0x0000001fff187819 */ /* 0x000fe40000011412 */
[----:B------:R-:W-:Y:S02]  /*07c0*/  PRMT R22, RZ, 0x7610, R22 ;  /* 0x00007610ff167816 */ /* 0x000fe40000000016 */
[----:B------:R-:W-:-:S07]  /*07d0*/  IADD3 R19, PT, PT, R6, R12, R19 ;  /* 0x0000000c06137210 */ /* 0x000fce0007ffe013 */
.L_x_32:
[----:B------:R-:W-:Y:S01]  /*07e0*/  IADD3 R26, P0, PT, R18, R17, RZ ;  /* 0x00000011121a7210 */ /* 0x000fe20007f1e0ff */
[----:B------:R-:W0:Y:S03]  /*07f0*/  LDC R23, c[0x0][0x3b0] ;  /* 0x0000ec00ff177b82 */ /* 0x000e260000000800 */
[----:B------:R-:W-:Y:S02]  /*0800*/  LEA.HI.X.SX32 R9, R17, R24, 0x1, P0 ;  /* 0x0000001811097211 */ /* 0x000fe400000f0eff */
[----:B---3--:R-:W-:-:S04]  /*0810*/  IADD3 R6, P0, PT, R26, UR6, RZ ;  /* 0x000000061a067c10 */ /* 0x008fc8000ff1e0ff */
[----:B------:R-:W-:-:S05]  /*0820*/  IADD3.X R7, PT, PT, R9, UR7, RZ, P0, !PT ;  /* 0x0000000709077c10 */ /* 0x000fca00087fe4ff */
[----:B------:R-:W3:Y:S02]  /*0830*/  LDG.E.U8 R6, desc[UR4][R6.64+-0x1] ;  /* 0xffffff0406067981 */ /* 0x000ee4000c1e1100 */
[CC--:B---3-5:R-:W-:Y:S02]  /*0840*/  VIMNMX.U16x2 R8, PT, PT, R6.reuse, R0.reuse, PT ;  /* 0x0000000006087248 */ /* 0x0e8fe40003fe0200 */
        /* <DEDUP_REMOVED lines=10> */
[----:B------:R-:W3:Y:S02]  /*08f0*/  LDG.E.U8 R20, desc[UR4][R20.64+-0x1] ;  /* 0xffffff0414147981 */ /* 0x000ee4000c1e1100 */
[CC--:B---3--:R-:W-:Y:S02]  /*0900*/  VIMNMX.U16x2 R6, PT, PT, R20.reuse, R2.reuse, PT ;  /* 0x0000000214067248 */ /* 0x0c8fe40003fe0200 */
[----:B------:R-:W-:-:S03]  /*0910*/  VIMNMX.U16x2 R8, PT, PT, R20, R2, !PT ;  /* 0x0000000214087248 */ /* 0x000fc60007fe0200 */
[--C-:B------:R-:W-:Y:S01]  /*0920*/  IMAD.MOV R7, RZ, RZ, -R6.reuse ;  /* 0x000000ffff077224 */ /* 0x100fe200078e0a06 */
[----:B------:R-:W-:Y:S02]  /*0930*/  PRMT R6, R8, 0x7610, R6 ;  /* 0x0000761008067816 */ /* 0x000fe40000000006 */
[----:B------:R-:W-:Y:S02]  /*0940*/  IADD3 R8, P1, PT, R26, UR14, RZ ;  /* 0x0000000e1a087c10 */ /* 0x000fe4000ff3e0ff */
[----:B------:R-:W-:-:S05]  /*0950*/  PRMT R7, R7, 0x7710, RZ ;  /* 0x0000771007077816 */ /* 0x000fca00000000ff */
[----:B------:R-:W-:-:S05]  /*0960*/  IMAD.IADD R6, R6, 0x1, R7 ;  /* 0x0000000106067824 */ /* 0x000fca00078e0207 */
[----:B------:R-:W-:Y:S02]  /*0970*/  LOP3.LUT R28, R6, 0xffff, RZ, 0xc0, !PT ;  /* 0x0000ffff061c7812 */ /* 0x000fe400078ec0ff */
[----:B----4-:R-:W-:Y:S02]  /*0980*/  LEA R6, P2, R26, UR8, 0x2 ;  /* 0x000000081a067c11 */ /* 0x010fe4000f8410ff */
[----:B------:R-:W-:Y:S02]  /*0990*/  ISETP.GE.U32.AND P0, PT, R28, R23, PT ;  /* 0x000000171c00720c */ /* 0x000fe40003f06070 */
[----:B------:R-:W-:Y:S02]  /*09a0*/  LEA.HI.X R7, R26, UR9, R9, 0x2, P2 ;  /* 0x000000091a077c11 */ /* 0x000fe400090f1409 */
[----:B------:R-:W-:-:S09]  /*09b0*/  IADD3.X R9, PT, PT, R9, UR15, RZ, P1, !PT ;  /* 0x0000000f09097c10 */ /* 0x000fd20008ffe4ff */
[----:B------:R-:W-:Y:S05]  /*09c0*/  @P0 BRA `(.L_x_31) ;  /* 0x0000000000640947 */ /* 0x000fea0003800000 */
[----:B------:R-:W3:Y:S02]  /*09d0*/  LDG.E.U8 R8, desc[UR4][R8.64+-0x1] ;  /* 0xffffff0408087981 */ /* 0x000ee4000c1e1100 */
[CC--:B---3--:R-:W-:Y:S02]  /*09e0*/  VIMNMX.U16x2 R20, PT, PT, R8.reuse, R4.reuse, PT ;  /* 0x0000000408147248 */ /* 0x0c8fe40003fe0200 */
        /* <DEDUP_REMOVED lines=8> */
[----:B------:R-:W3:Y:S01]  /*0a70*/  LDG.E R6, desc[UR4][R6.64+-0x4] ;  /* 0xfffffc0406067981 */ /* 0x000ee2000c1e1900 */
[C---:B------:R-:W-:Y:S01]  /*0a80*/  ISETP.GT.U32.AND P1, PT, R17.reuse, 0x1, PT ;  /* 0x000000011100780c */ /* 0x040fe20003f24070 */
[----:B------:R-:W-:Y:S01]  /*0a90*/  VIADD R17, R17, 0xffffffff ;  /* 0xffffffff11117836 */ /* 0x000fe20000000000 */
[C---:B---3--:R-:W-:Y:S02]  /*0aa0*/  PRMT R20, R6.reuse, 0x7772, RZ ;  /* 0x0000777206147816 */ /* 0x048fe400000000ff */
        /* <DEDUP_REMOVED lines=10> */
[----:B------:R-:W-:Y:S06]  /*0b50*/  @P1 BRA `(.L_x_32) ;  /* 0xfffffffc00201947 */ /* 0x000fec000383ffff */
.L_x_31:
[----:B-12-4-:R-:W-:Y:S05]  /*0b60*/  BSYNC.RECONVERGENT B1 ;  /* 0x0000000000017941 */ /* 0x016fea0003800200 */
.L_x_30:
[----:B------:R-:W-:-:S04]  /*0b70*/  LOP3.LUT P0, RZ, R22, 0xff, RZ, 0xc0, !PT ;  /* 0x000000ff16ff7812 */ /* 0x000fc8000780c0ff */
[----:B------:R-:W-:-:S13]  /*0b80*/  PLOP3.LUT P0, PT, P0, PT, PT, 0x8, 0x80 ;  /* 0x000000000080781c */ /* 0x000fda000070e170 */
.L_x_29:
[----:B01234-:R-:W-:Y:S05]  /*0b90*/  BSYNC.RECONVERGENT B0 ;  /* 0x0000000000007941 */ /* 0x01ffea0003800200 */
.L_x_28:
[----:B------:R-:W-:Y:S05]  /*0ba0*/  @!P0 BRA `(.L_x_33) ;  /* 0x00000008008c8947 */ /* 0x000fea0003800000 */
[----:B------:R-:W0:Y:S01]  /*0bb0*/  LDCU UR10, c[0x0][0x394] ;  /* 0x00007280ff0a77ac */ /* 0x000e220008000800 */
[----:B------:R-:W-:Y:S01]  /*0bc0*/  VIADD R20, R5, 0x1 ;  /* 0x0000000105147836 */ /* 0x000fe20000000000 */
[----:B------:R-:W-:Y:S01]  /*0bd0*/  BSSY.RECONVERGENT B0, `(.L_x_34) ;  /* 0x0000044000007945 */ /* 0x000fe20003800200 */
[----:B------:R-:W-:-:S03]  /*0be0*/  PLOP3.LUT P0, PT, PT, PT, PT, 0x80, 0x8 ;  /* 0x000000000008781c */ /* 0x000fc60003f0f070 */
[----:B0-----:R-:W-:-:S13]  /*0bf0*/  ISETP.GE.AND P1, PT, R20, UR10, PT ;  /* 0x0000000a14007c0c */ /* 0x001fda000bf26270 */
[----:B------:R-:W-:Y:S05]  /*0c00*/  @P1 BRA `(.L_x_35) ;  /* 0x0000000400001947 */ /* 0x000fea0003800000 */
[----:B------:R-:W0:Y:S01]  /*0c10*/  LDC R17, c[0x0][0x3b0] ;  /* 0x0000ec00ff117b82 */ /* 0x000e220000000800 */
[C---:B------:R-:W-:Y:S01]  /*0c20*/  PRMT R21, R11.reuse, 0x7770, RZ ;  /* 0x000077700b157816 */ /* 0x040fe200000000ff */
[----:B------:R-:W-:Y:S01]  /*0c30*/  BSSY.RECONVERGENT B1, `(.L_x_36) ;  /* 0x000003b000017945 */ /* 0x000fe20003800200 */
[----:B------:R-:W-:Y:S02]  /*0c40*/  PRMT R6, R11, 0x7772, RZ ;  /* 0x000077720b067816 */ /* 0x000fe400000000ff */
[----:B------:R-:W-:Y:S02]  /*0c50*/  PRMT R22, RZ, 0x7610, R22 ;  /* 0x00007610ff167816 */ /* 0x000fe40000000016 */
[----:B------:R-:W-:-:S07]  /*0c60*/  IADD3 R21, PT, PT, R6, R12, R21 ;  /* 0x0000000c06157210 */ /* 0x000fce0007ffe015 */
.L_x_38:
[----:B------:R-:W-:-:S05]  /*0c70*/  IMAD R9, R20, UR11, R3 ;  /* 0x0000000b14097c24 */ /* 0x000fca000f8e0203 */
        /* <DEDUP_REMOVED lines=20> */
[----:B------:R-:W-:Y:S02]  /*0dc0*/  LEA R8, P2, R9, UR18, 0x2 ;  /* 0x0000001209087c11 */ /* 0x000fe4000f8410ff */
[----:B------:R-:W-:-:S05]  /*0dd0*/  PRMT R7, R7, 0x7710, RZ ;  /* 0x0000771007077816 */ /* 0x000fca00000000ff */
[----:B------:R-:W-:-:S05]  /*0de0*/  IMAD.IADD R6, R6, 0x1, R7 ;  /* 0x0000000106067824 */ /* 0x000fca00078e0207 */
[----:B------:R-:W-:Y:S02]  /*0df0*/  LOP3.LUT R26, R6, 0xffff, RZ, 0xc0, !PT ;  /* 0x0000ffff061a7812 */ /* 0x000fe400078ec0ff */
[C---:B------:R-:W-:Y:S02]  /*0e00*/  IADD3 R6, P1, PT, R9.reuse, UR22, RZ ;  /* 0x0000001609067c10 */ /* 0x040fe4000ff3e0ff */
        /* <DEDUP_REMOVED lines=29> */
.L_x_37:
[----:B------:R-:W-:Y:S05]  /*0fe0*/  BSYNC.RECONVERGENT B1 ;  /* 0x0000000000017941 */ /* 0x000fea0003800200 */
.L_x_36:
[----:B------:R-:W-:-:S04]  /*0ff0*/  LOP3.LUT P0, RZ, R22, 0xff, RZ, 0xc0, !PT ;  /* 0x000000ff16ff7812 */ /* 0x000fc8000780c0ff */
[----:B------:R-:W-:-:S13]  /*1000*/  PLOP3.LUT P0, PT, P0, PT, PT, 0x8, 0x80 ;  /* 0x000000000080781c */ /* 0x000fda000070e170 */
.L_x_35:
[----:B------:R-:W-:Y:S05]  /*1010*/  BSYNC.RECONVERGENT B0 ;  /* 0x0000000000007941 */ /* 0x000fea0003800200 */
.L_x_34:
[----:B------:R-:W-:Y:S05]  /*1020*/  @!P0 BRA `(.L_x_39) ;  /* 0x0000000400348947 */ /* 0x000fea0003800000 */
[----:B------:R-:W-:Y:S01]  /*1030*/  ISETP.NE.AND P1, PT, R5, RZ, PT ;  /* 0x000000ff0500720c */ /* 0x000fe20003f25270 */
[----:B------:R-:W-:Y:S01]  /*1040*/  BSSY.RECONVERGENT B0, `(.L_x_40) ;  /* 0x0000038000007945 */ /* 0x000fe20003800200 */
[----:B------:R-:W-:-:S11]  /*1050*/  PLOP3.LUT P0, PT, PT, PT, PT, 0x80, 0x8 ;  /* 0x000000000008781c */ /* 0x000fd60003f0f070 */
[----:B------:R-:W-:Y:S05]  /*1060*/  @!P1 BRA `(.L_x_41) ;  /* 0x0000000000d49947 */ /* 0x000fea0003800000 */
[----:B------:R-:W0:Y:S01]  /*1070*/  LDC R20, c[0x0][0x3b0] ;  /* 0x0000ec00ff147b82 */ /* 0x000e220000000800 */
[C---:B------:R-:W-:Y:S01]  /*1080*/  PRMT R7, R11.reuse, 0x7770, RZ ;  /* 0x000077700b077816 */ /* 0x040fe200000000ff */
[----:B------:R-:W-:Y:S01]  /*1090*/  BSSY.RECONVERGENT B1, `(.L_x_42) ;  /* 0x0000030000017945 */ /* 0x000fe20003800200 */
[----:B------:R-:W-:Y:S02]  /*10a0*/  PRMT R6, R11, 0x7772, RZ ;  /* 0x000077720b067816 */ /* 0x000fe400000000ff */
[----:B------:R-:W-:Y:S02]  /*10b0*/  PRMT R17, RZ, 0x7610, R17 ;  /* 0x00007610ff117816 */ /* 0x000fe40000000011 */
[----:B------:R-:W-:-:S07]  /*10c0*/  IADD3 R12, PT, PT, R6, R12, R7 ;  /* 0x0000000c060c7210 */ /* 0x000fce0007ffe007 */
.L_x_44:
[----:B------:R-:W1:Y:S01]  /*10d0*/  LDCU UR10, c[0x0][0x390] ;  /* 0x00007200ff0a77ac */ /* 0x000e620008000800 */
[----:B------:R-:W-:Y:S01]  /*10e0*/  VIADD R22, R5, 0xffffffff ;  /* 0xffffffff05167836 */ /* 0x000fe20000000000 */
[----:B------:R-:W2:Y:S03]  /*10f0*/  LDCU.64 UR26, c[0x0][0x398] ;  /* 0x00007300ff1a77ac */ /* 0x000ea60008000a00 */
[----:B-1----:R-:W-:-:S05]  /*1100*/  IMAD R19, R22, UR10, R3 ;  /* 0x0000000a16137c24 */ /* 0x002fca000f8e0203 */
[----:B------:R-:W-:Y:S02]  /*1110*/  SHF.R.S32.HI R24, RZ, 0x1f, R19 ;  /* 0x0000001fff187819 */ /* 0x000fe40000011413 */
[----:B--2---:R-:W-:-:S04]  /*1120*/  IADD3 R6, P0, PT, R19, UR26, RZ ;  /* 0x0000001a13067c10 */ /* 0x004fc8000ff1e0ff */
[----:B------:R-:W-:-:S06]  /*1130*/  IADD3.X R7, PT, PT, R24, UR27, RZ, P0, !PT ;  /* 0x0000001b18077c10 */ /* 0x000fcc00087fe4ff */
[----:B------:R-:W2:Y:S02]  /*1140*/  LDG.E.U8 R7, desc[UR4][R6.64] ;  /* 0x0000000406077981 */ /* 0x000ea4000c1e1100 */
[----:B--2--5:R-:W-:-:S05]  /*1150*/  IMAD.IADD R8, R7, 0x1, -R0 ;  /* 0x0000000107087824 */ /* 0x024fca00078e0a00 */
[----:B------:R-:W-:-:S04]  /*1160*/  IABS R9, R8 ;  /* 0x0000000800097213 */ /* 0x000fc80000000000 */
[----:B0-----:R-:W-:-:S13]  /*1170*/  ISETP.GE.AND P0, PT, R9, R20, PT ;  /* 0x000000140900720c */ /* 0x001fda0003f06270 */
[----:B------:R-:W-:Y:S05]  /*1180*/  @P0 BRA `(.L_x_43) ;  /* 0x0000000000800947 */ /* 0x000fea0003800000 */
[----:B------:R-:W0:Y:S01]  /*1190*/  LDCU.128 UR28, c[0x0][0x3a0] ;  /* 0x00007400ff1c77ac */ /* 0x000e220008000c00 */
[----:B------:R-:W1:Y:S01]  /*11a0*/  LDCU.64 UR26, c[0x0][0x380] ;  /* 0x00007000ff1a77ac */ /* 0x000e620008000a00 */
[C---:B0-----:R-:W-:Y:S02]  /*11b0*/  IADD3 R6, P0, PT, R19.reuse, UR30, RZ ;  /* 0x0000001e13067c10 */ /* 0x041fe4000ff1e0ff */
[----:B------:R-:W-:Y:S02]  /*11c0*/  IADD3 R8, P1, PT, R19, UR28, RZ ;  /* 0x0000001c13087c10 */ /* 0x000fe4000ff3e0ff */
[C---:B------:R-:W-:Y:S02]  /*11d0*/  IADD3.X R7, PT, PT, R24.reuse, UR31, RZ, P0, !PT ;  /* 0x0000001f18077c10 */ /* 0x040fe400087fe4ff */
[----:B------:R-:W-:-:S04]  /*11e0*/  IADD3.X R9, PT, PT, R24, UR29, RZ, P1, !PT ;  /* 0x0000001d18097c10 */ /* 0x000fc80008ffe4ff */
[----:B------:R-:W2:Y:S04]  /*11f0*/  LDG.E.U8 R7, desc[UR4][R6.64] ;  /* 0x0000000406077981 */ /* 0x000ea8000c1e1100 */
[----:B------:R-:W3:Y:S01]  /*1200*/  LDG.E.U8 R9, desc[UR4][R8.64] ;  /* 0x0000000408097981 */ /* 0x000ee2000c1e1100 */
[----:B--2---:R-:W-:Y:S02]  /*1210*/  IMAD.IADD R21, R7, 0x1, -R4 ;  /* 0x0000000107157824 */ /* 0x004fe400078e0a04 */
[----:B---3--:R-:W-:-:S03]  /*1220*/  IMAD.IADD R18, R9, 0x1, -R2 ;  /* 0x0000000109127824 */ /* 0x008fc600078e0a02 */
[----:B------:R-:W-:Y:S02]  /*1230*/  IABS R23, R21 ;  /* 0x0000001500177213 */ /* 0x000fe40000000000 */
[----:B------:R-:W-:Y:S02]  /*1240*/  IABS R21, R18 ;  /* 0x0000001200157213 */ /* 0x000fe40000000000 */
[-C--:B------:R-:W-:Y:S02]  /*1250*/  ISETP.GE.U32.AND P0, PT, R23, R20.reuse, PT ;  /* 0x000000141700720c */ /* 0x080fe40003f06070 */
[----:B-1----:R-:W-:Y:S02]  /*1260*/  LEA R18, P1, R19, UR26, 0x2 ;  /* 0x0000001a13127c11 */ /* 0x002fe4000f8210ff */
[----:B------:R-:W-:Y:S02]  /*1270*/  ISETP.GE.U32.OR P0, PT, R21, R20, P0 ;  /* 0x000000141500720c */ /* 0x000fe40000706470 */
[----:B------:R-:W-:-:S11]  /*1280*/  LEA.HI.X R19, R19, UR27, R24, 0x2, P1 ;  /* 0x0000001b13137c11 */ /* 0x000fd600088f1418 */
[----:B------:R-:W-:Y:S05]  /*1290*/  @P0 BRA `(.L_x_43) ;  /* 0x00000000003c0947 */ /* 0x000fea0003800000 */
[----:B------:R-:W2:Y:S01]  /*12a0*/  LDG.E R18, desc[UR4][R18.64] ;  /* 0x0000000412127981 */ /* 0x000ea2000c1e1900 */
[----:B------:R-:W-:Y:S02]  /*12b0*/  ISETP.GT.AND P1, PT, R5, 0x1, PT ;  /* 0x000000010500780c */ /* 0x000fe40003f24270 */
[C---:B--2---:R-:W-:Y:S02]  /*12c0*/  PRMT R6, R18.reuse, 0x7772, RZ ;  /* 0x0000777212067816 */ /* 0x044fe400000000ff */
[C---:B------:R-:W-:Y:S02]  /*12d0*/  PRMT R9, R18.reuse, 0x7771, RZ ;  /* 0x0000777112097816 */ /* 0x040fe400000000ff */
[C---:B------:R-:W-:Y:S02]  /*12e0*/  PRMT R8, R18.reuse, 0x7770, RZ ;  /* 0x0000777012087816 */ /* 0x040fe400000000ff */
[----:B------:R-:W-:Y:S02]  /*12f0*/  PRMT R5, R18, 0x7773, RZ ;  /* 0x0000777312057816 */ /* 0x000fe400000000ff */
[----:B------:R-:W-:-:S04]  /*1300*/  IADD3 R7, PT, PT, R6, R9, R8 ;  /* 0x0000000906077210 */ /* 0x000fc80007ffe008 */
[----:B------:R-:W-:-:S04]  /*1310*/  ISETP.GE.U32.AND P0, PT, R12, R7, PT ;  /* 0x000000070c00720c */ /* 0x000fc80003f06070 */
[----:B------:R-:W-:Y:S01]  /*1320*/  SEL R16, R5, R16, !P0 ;  /* 0x0000001005107207 */ /* 0x000fe20004000000 */
[----:B------:R-:W-:Y:S01]  /*1330*/  IMAD.MOV.U32 R5, RZ, RZ, R22 ;  /* 0x000000ffff057224 */ /* 0x000fe200078e0016 */
[----:B------:R-:W-:Y:S02]  /*1340*/  SEL R13, R8, R13, !P0 ;  /* 0x0000000d080d7207 */ /* 0x000fe40004000000 */
[----:B------:R-:W-:Y:S02]  /*1350*/  SEL R14, R9, R14, !P0 ;  /* 0x0000000e090e7207 */ /* 0x000fe40004000000 */
[----:B------:R-:W-:Y:S02]  /*1360*/  SEL R15, R6, R15, !P0 ;  /* 0x0000000f060f7207 */ /* 0x000fe40004000000 */
[----:B------:R-:W-:Y:S01]  /*1370*/  SEL R17, R17, 0x1, P0 ;  /* 0x0000000111117807 */ /* 0x000fe20000000000 */
[----:B------:R-:W-:Y:S06]  /*1380*/  @P1 BRA `(.L_x_44) ;  /* 0xfffffffc00501947 */ /* 0x000fec000383ffff */
.L_x_43:
[----:B------:R-:W-:Y:S05]  /*1390*/  BSYNC.RECONVERGENT B1 ;  /* 0x0000000000017941 */ /* 0x000fea0003800200 */
.L_x_42:
[----:B------:R-:W-:-:S04]  /*13a0*/  LOP3.LUT P0, RZ, R17, 0xff, RZ, 0xc0, !PT ;  /* 0x000000ff11ff7812 */ /* 0x000fc8000780c0ff */
[----:B------:R-:W-:-:S13]  /*13b0*/  PLOP3.LUT P0, PT, P0, PT, PT, 0x8, 0x80 ;  /* 0x000000000080781c */ /* 0x000fda000070e170 */
.L_x_41:
[----:B------:R-:W-:Y:S05]  /*13c0*/  BSYNC.RECONVERGENT B0 ;  /* 0x0000000000007941 */ /* 0x000fea0003800200 */
.L_x_40:
[----:B------:R-:W-:Y:S05]  /*13d0*/  @P0 BRA `(.L_x_45) ;  /* 0x0000000000380947 */ /* 0x000fea0003800000 */
[----:B-----5:R-:W0:Y:S01]  /*13e0*/  LDC.64 R4, c[0x0][0x388] ;  /* 0x0000e200ff047b82 */ /* 0x020e220000000a00 */
[----:B------:R-:W-:Y:S01]  /*13f0*/  LOP3.LUT R16, R16, 0xffff, RZ, 0xc0, !PT ;  /* 0x0000ffff10107812 */ /* 0x000fe200078ec0ff */
[----:B------:R-:W-:Y:S01]  /*1400*/  IMAD.MOV.U32 R0, RZ, RZ, 0x1 ;  /* 0x00000001ff007424 */ /* 0x000fe200078e00ff */
[----:B------:R-:W-:Y:S02]  /*1410*/  LOP3.LUT R15, R15, 0xffff, RZ, 0xc0, !PT ;  /* 0x0000ffff0f0f7812 */ /* 0x000fe400078ec0ff */
[----:B------:R-:W-:Y:S02]  /*1420*/  LOP3.LUT R14, R14, 0xffff, RZ, 0xc0, !PT ;  /* 0x0000ffff0e0e7812 */ /* 0x000fe400078ec0ff */
[----:B------:R-:W-:Y:S01]  /*1430*/  LOP3.LUT R13, R13, 0xffff, RZ, 0xc0, !PT ;  /* 0x0000ffff0d0d7812 */ /* 0x000fe200078ec0ff */
[----:B------:R-:W1:Y:S01]  /*1440*/  LDC.64 R2, c[0x0][0x3b8] ;  /* 0x0000ee00ff027b82 */ /* 0x000e620000000a00 */
[----:B------:R-:W-:Y:S02]  /*1450*/  PRMT R15, R15, 0x3340, R16 ;  /* 0x000033400f0f7816 */ /* 0x000fe40000000010 */
[----:B------:R-:W-:-:S04]  /*1460*/  PRMT R14, R13, 0x3340, R14 ;  /* 0x000033400d0e7816 */ /* 0x000fc8000000000e */
[----:B------:R-:W-:Y:S01]  /*1470*/  PRMT R15, R14, 0x5410, R15 ;  /* 0x000054100e0f7816 */ /* 0x000fe2000000000f */
[----:B0-----:R-:W-:-:S05]  /*1480*/  IMAD.WIDE R4, R10, 0x4, R4 ;  /* 0x000000040a047825 */ /* 0x001fca00078e0204 */
[----:B------:R-:W-:Y:S04]  /*1490*/  STG.E desc[UR4][R4.64], R15 ;  /* 0x0000000f04007986 */ /* 0x000fe8000c101904 */
[----:B-1----:R-:W-:Y:S01]  /*14a0*/  STG.E.U8 desc[UR4][R2.64], R0 ;  /* 0x0000000002007986 */ /* 0x002fe2000c101104 */
[----:B------:R-:W-:Y:S05]  /*14b0*/  EXIT ;  /* 0x000000000000794d */ /* 0x000fea0003800000 */
.L_x_45:
[----:B-----5:R-:W0:Y:S02]  /*14c0*/  LDC.64 R2, c[0x0][0x388] ;  /* 0x0000e200ff027b82 */ /* 0x020e240000000a00 */
[----:B0-----:R-:W-:-:S05]  /*14d0*/  IMAD.WIDE R2, R10, 0x4, R2 ;  /* 0x000000040a027825 */ /* 0x001fca00078e0202 */
[----:B------:R-:W-:Y:S01]  /*14e0*/  STG.E desc[UR4][R2.64], R11 ;  /* 0x0000000b02007986 */ /* 0x000fe2000c101904 */
[----:B------:R-:W-:Y:S05]  /*14f0*/  EXIT ;  /* 0x000000000000794d */ /* 0x000fea0003800000 */
.L_x_39:
        /* <DEDUP_REMOVED lines=14> */
.L_x_33:
        /* <DEDUP_REMOVED lines=14> */
.L_x_27:
        /* <DEDUP_REMOVED lines=13> */
[----:B--234-:R-:W-:Y:S05]  /*1790*/  EXIT ;  /* 0x000000000000794d */ /* 0x01cfea0003800000 */
.L_x_46:
        /* <DEDUP_REMOVED lines=14> */
.L_x_146:


//--------------------- .text.labelComponentsShared --------------------------
	.section	.text.labelComponentsShared,"ax",@progbits
	.align	128
        .global         labelComponentsShared
        .type           labelComponentsShared,@function
        .size           labelComponentsShared,(.L_x_147 - labelComponentsShared)
        .other          labelComponentsShared,@"STO_CUDA_ENTRY STV_DEFAULT"
labelComponentsShared:
.text.labelComponentsShared:
[----:B------:R-:W-:Y:S08]  /*0000*/  LDC R1, c[0x0][0x37c] ;  /* 0x0000df00ff017b82 */ /* 0x000ff00000000800 */
[----:B------:R-:W0:Y:S01]  /*0010*/  S2UR UR4, SR_CTAID.X ;  /* 0x00000000000479c3 */ /* 0x000e220000002500 */
[----:B------:R-:W1:Y:S01]  /*0020*/  S2R R0, SR_TID.X ;  /* 0x0000000000007919 */ /* 0x000e620000002100 */
[----:B------:R-:W0:Y:S01]  /*0030*/  LDCU.U8 UR9, c[0x0][0x3c1] ;  /* 0x00007820ff0977ac */ /* 0x000e220008000000 */
[----:B------:R-:W2:Y:S01]  /*0040*/  S2R R10, SR_TID.Y ;  /* 0x00000000000a7919 */ /* 0x000ea20000002200 */
[----:B------:R-:W3:Y:S04]  /*0050*/  LDCU.U8 UR8, c[0x0][0x3c0] ;  /* 0x00007800ff0877ac */ /* 0x000ee80008000000 */
[----:B------:R-:W3:Y:S01]  /*0060*/  S2UR UR5, SR_CTAID.Y ;  /* 0x00000000000579c3 */ /* 0x000ee20000002600 */
[----:B------:R-:W4:Y:S01]  /*0070*/  LDCU UR6, c[0x0][0x360] ;  /* 0x00006c00ff0677ac */ /* 0x000f220008000800 */
[----:B------:R-:W5:Y:S06]  /*0080*/  LDCU UR7, c[0x0][0x364] ;  /* 0x00006c80ff0777ac */ /* 0x000f6c0008000800 */
[----:B------:R-:W2:Y:S01]  /*0090*/  LDC.64 R2, c[0x0][0x390] ;  /* 0x0000e400ff027b82 */ /* 0x000ea20000000a00 */
[----:B0-----:R-:W-:-:S04]  /*00a0*/  ULEA UR4, UR4, UR9, 0x1 ;  /* 0x0000000904047291 */ /* 0x001fc8000f8e08ff */
[----:B----4-:R-:W-:Y:S02]  /*00b0*/  UIMAD UR4, UR4, UR6, URZ ;  /* 0x00000006040472a4 */ /* 0x010fe4000f8e02ff */
[----:B---3--:R-:W-:-:S04]  /*00c0*/  ULEA UR5, UR5, UR8, 0x1 ;  /* 0x0000000805057291 */ /* 0x008fc8000f8e08ff */
[----:B-1----:R-:W-:Y:S01]  /*00d0*/  VIADD R5, R0, UR4 ;  /* 0x0000000400057c36 */ /* 0x002fe20008000000 */
[----:B-----5:R-:W-:-:S04]  /*00e0*/  UIMAD UR6, UR5, UR7, URZ ;  /* 0x00000007050672a4 */ /* 0x020fc8000f8e02ff */
[----:B--2---:R-:W-:Y:S02]  /*00f0*/  ISETP.GE.AND P0, PT, R5, R2, PT ;  /* 0x000000020500720c */ /* 0x004fe40003f06270 */
[----:B------:R-:W-:-:S05]  /*0100*/  VIADD R11, R10, UR6 ;  /* 0x000000060a0b7c36 */ /* 0x000fca0008000000 */
[----:B------:R-:W-:-:S13]  /*0110*/  ISETP.GE.OR P0, PT, R11, R3, P0 ;  /* 0x000000030b00720c */ /* 0x000fda0000706670 */
[----:B------:R-:W-:Y:S05]  /*0120*/  @P0 EXIT ;  /* 0x000000000000094d */ /* 0x000fea0003800000 */
[----:B------:R-:W0:Y:S01]  /*0130*/  S2R R4, SR_CgaCtaId ;  /* 0x0000000000047919 */ /* 0x000e220000008800 */
[----:B------:R-:W-:Y:S01]  /*0140*/  MOV R13, 0x400 ;  /* 0x00000400000d7802 */ /* 0x000fe20000000f00 */
[----:B------:R-:W-:Y:S01]  /*0150*/  BSSY.RECONVERGENT B1, `(.L_x_47) ;  /* 0x00000b5000017945 */ /* 0x000fe20003800200 */
[----:B------:R-:W-:Y:S01]  /*0160*/  ISETP.NE.AND P0, PT, R10, 0x1f, PT ;  /* 0x0000001f0a00780c */ /* 0x000fe20003f05270 */
[----:B------:R-:W1:Y:S02]  /*0170*/  LDCU.64 UR8, c[0x0][0x358] ;  /* 0x00006b00ff0877ac */ /* 0x000e640008000a00 */
[----:B------:R-:W-:Y:S01]  /*0180*/  BSSY.RELIABLE B0, `(.L_x_48) ;  /* 0x000007e000007945 */ /* 0x000fe20003800100 */
[----:B------:R-:W-:Y:S02]  /*0190*/  VIADD R15, R13, 0x1210 ;  /* 0x000012100d0f7836 */ /* 0x000fe40000000000 */
[----:B------:R-:W-:Y:S01]  /*01a0*/  IMAD R12, R11, R2, R5 ;  /* 0x000000020b0c7224 */ /* 0x000fe200078e0205 */
[----:B0-----:R-:W-:-:S02]  /*01b0*/  LEA R13, R4, R13, 0x18 ;  /* 0x0000000d040d7211 */ /* 0x001fc400078ec0ff */
[----:B------:R-:W-:-:S03]  /*01c0*/  LEA R15, R4, R15, 0x18 ;  /* 0x0000000f040f7211 */ /* 0x000fc600078ec0ff */
[C---:B------:R-:W-:Y:S02]  /*01d0*/  IMAD R17, R10.reuse, 0x88, R13 ;  /* 0x000000880a117824 */ /* 0x040fe400078e020d */
[----:B------:R-:W-:Y:S01]  /*01e0*/  IMAD R19, R10, 0x88, R15 ;  /* 0x000000880a137824 */ /* 0x000fe200078e020f */
[----:B-1----:R-:W-:Y:S06]  /*01f0*/  @!P0 BRA `(.L_x_49) ;  /* 0x0000000000dc8947 */ /* 0x002fec0003800000 */
[----:B------:R-:W-:-:S13]  /*0200*/  ISETP.NE.AND P0, PT, R10, RZ, PT ;  /* 0x000000ff0a00720c */ /* 0x000fda0003f05270 */
[----:B------:R-:W-:Y:S05]  /*0210*/  @P0 BRA `(.L_x_50) ;  /* 0x0000000400a80947 */ /* 0x000fea0003800000 */
[----:B------:R-:W-:Y:S02]  /*0220*/  UISETP.NE.AND UP0, UPT, UR5, URZ, UPT ;  /* 0x000000ff0500728c */ /* 0x000fe4000bf05270 */
[----:B------:R-:W-:-:S06]  /*0230*/  UIADD3 UR7, UPT, UPT, UR6, -0x1, URZ ;  /* 0xffffffff06077890 */ /* 0x000fcc000fffe0ff */
[----:B------:R-:W-:Y:S01]  /*0240*/  IMAD R3, R2, UR7, R5 ;  /* 0x0000000702037c24 */ /* 0x000fe2000f8e0205 */
[----:B------:R-:W-:Y:S06]  /*0250*/  BRA.U !UP0, `(.L_x_50) ;  /* 0x0000000508987547 */ /* 0x000fec000b800000 */
[----:B------:R-:W0:Y:S01]  /*0260*/  LDCU.64 UR10, c[0x0][0x398] ;  /* 0x00007300ff0a77ac */ /* 0x000e220008000a00 */
[----:B------:R-:W1:Y:S01]  /*0270*/  LDC.64 R20, c[0x0][0x380] ;  /* 0x0000e000ff147b82 */ /* 0x000e620000000a00 */
[----:B------:R-:W-:Y:S01]  /*0280*/  SHF.R.S32.HI R5, RZ, 0x1f, R3 ;  /* 0x0000001fff057819 */ /* 0x000fe20000011403 */
[----:B------:R-:W2:Y:S01]  /*0290*/  LDCU.128 UR12, c[0x0][0x3a0] ;  /* 0x00007400ff0c77ac */ /* 0x000ea20008000c00 */
[C---:B0-----:R-:W-:Y:S02]  /*02a0*/  IADD3 R8, P0, PT, R3.reuse, UR10, RZ ;  /* 0x0000000a03087c10 */ /* 0x041fe4000ff1e0ff */
[C---:B--2---:R-:W-:Y:S02]  /*02b0*/  IADD3 R6, P1, PT, R3.reuse, UR12, RZ ;  /* 0x0000000c03067c10 */ /* 0x044fe4000ff3e0ff */
[----:B------:R-:W-:Y:S02]  /*02c0*/  IADD3 R4, P2, PT, R3, UR14, RZ ;  /* 0x0000000e03047c10 */ /* 0x000fe4000ff5e0ff */
[----:B------:R-:W-:-:S02]  /*02d0*/  IADD3.X R9, PT, PT, R5, UR11, RZ, P0, !PT ;  /* 0x0000000b05097c10 */ /* 0x000fc400087fe4ff */
[C---:B------:R-:W-:Y:S02]  /*02e0*/  IADD3.X R7, PT, PT, R5.reuse, UR13, RZ, P1, !PT ;  /* 0x0000000d05077c10 */ /* 0x040fe40008ffe4ff */
[----:B------:R-:W-:Y:S01]  /*02f0*/  IADD3.X R5, PT, PT, R5, UR15, RZ, P2, !PT ;  /* 0x0000000f05057c10 */ /* 0x000fe200097fe4ff */
[----:B------:R-:W2:Y:S04]  /*0300*/  LDG.E.U8 R25, desc[UR8][R8.64] ;  /* 0x0000000808197981 */ /* 0x000ea8000c1e1100 */
[----:B------:R-:W2:Y:S04]  /*0310*/  LDG.E.U8 R14, desc[UR8][R6.64] ;  /* 0x00000008060e7981 */ /* 0x000ea8000c1e1100 */
[----:B------:R-:W3:Y:S01]  /*0320*/  LDG.E.U8 R16, desc[UR8][R4.64] ;  /* 0x0000000804107981 */ /* 0x000ee2000c1e1100 */
[----:B-1----:R-:W-:-:S05]  /*0330*/  IMAD.WIDE R20, R3, 0x4, R20 ;  /* 0x0000000403147825 */ /* 0x002fca00078e0214 */
[----:B------:R-:W4:Y:S01]  /*0340*/  LDG.E R23, desc[UR8][R20.64] ;  /* 0x0000000814177981 */ /* 0x000f22000c1e1900 */
[----:B------:R-:W-:Y:S01]  /*0350*/  IMAD.MOV.U32 R3, RZ, RZ, 0x3340 ;  /* 0x00003340ff037424 */ /* 0x000fe200078e00ff */
[----:B------:R-:W-:-:S13]  /*0360*/  ISETP.NE.AND P0, PT, R0, 0x1f, PT ;  /* 0x0000001f0000780c */ /* 0x000fda0003f05270 */
[----:B------:R-:W-:Y:S05]  /*0370*/  @!P0 BREAK.RELIABLE B0 ;  /* 0x0000000000008942 */ /* 0x000fea0003800100 */
[----:B--2---:R-:W-:Y:S02]  /*0380*/  PRMT R25, R25, 0x3340, R14 ;  /* 0x0000334019197816 */ /* 0x004fe4000000000e */
[----:B---3--:R-:W-:Y:S01]  /*0390*/  PRMT R16, R16, R3, 0xffff ;  /* 0x0000ffff10107416 */ /* 0x008fe20000000003 */
[----:B------:R-:W-:-:S03]  /*03a0*/  IMAD R14, R0, 0x4, R15 ;  /* 0x00000004000e7824 */ /* 0x000fc600078e020f */
[----:B------:R-:W-:Y:S01]  /*03b0*/  PRMT R25, R25, 0x5410, R16 ;  /* 0x0000541019197816 */ /* 0x000fe20000000010 */
[----:B------:R-:W-:Y:S01]  /*03c0*/  IMAD R16, R0, 0x4, R13 ;  /* 0x0000000400107824 */ /* 0x000fe200078e020d */
[----:B----4-:R0:W-:Y:S04]  /*03d0*/  STS [R14+0x4], R23 ;  /* 0x000004170e007388 */ /* 0x0101e80000000800 */
[----:B------:R0:W-:Y:S01]  /*03e0*/  STS [R16+0x4], R25 ;  /* 0x0000041910007388 */ /* 0x0001e20000000800 */
[----:B------:R-:W-:Y:S05]  /*03f0*/  @!P0 BRA `(.L_x_51) ;  /* 0x0000000000348947 */ /* 0x000fea0003800000 */
[----:B------:R-:W-:-:S13]  /*0400*/  ISETP.NE.AND P0, PT, R0, RZ, PT ;  /* 0x000000ff0000720c */ /* 0x000fda0003f05270 */
[----:B------:R-:W-:Y:S05]  /*0410*/  @P0 BREAK.RELIABLE B0 ;  /* 0x0000000000000942 */ /* 0x000fea0003800100 */
[----:B------:R-:W-:Y:S05]  /*0420*/  @P0 BRA `(.L_x_52) ;  /* 0x00000008001c0947 */ /* 0x000fea0003800000 */
[----:B------:R-:W0:Y:S04]  /*0430*/  LDG.E.U8 R6, desc[UR8][R6.64+-0x1] ;  /* 0xffffff0806067981 */ /* 0x000e28000c1e1100 */
[----:B------:R-:W0:Y:S04]  /*0440*/  LDG.E.U8 R9, desc[UR8][R8.64+-0x1] ;  /* 0xffffff0808097981 */ /* 0x000e28000c1e1100 */
[----:B------:R-:W2:Y:S04]  /*0450*/  LDG.E.U8 R4, desc[UR8][R4.64+-0x1] ;  /* 0xffffff0804047981 */ /* 0x000ea8000c1e1100 */
[----:B------:R-:W3:Y:S01]  /*0460*/  LDG.E R20, desc[UR8][R20.64+-0x4] ;  /* 0xfffffc0814147981 */ /* 0x000ee2000c1e1900 */
[----:B0-----:R-:W-:-:S02]  /*0470*/  PRMT R14, R9, 0x3340, R6 ;  /* 0x00003340090e7816 */ /* 0x001fc40000000006 */
[----:B--2---:R-:W-:-:S04]  /*0480*/  PRMT R3, R4, R3, 0xffff ;  /* 0x0000ffff04037416 */ /* 0x004fc80000000003 */
[----:B------:R-:W-:Y:S01]  /*0490*/  PRMT R14, R14, 0x5410, R3 ;  /* 0x000054100e0e7816 */ /* 0x000fe20000000003 */
[----:B---3--:R0:W-:Y:S04]  /*04a0*/  STS [R13+0x1210], R20 ;  /* 0x001210140d007388 */ /* 0x0081e80000000800 */
[----:B------:R0:W-:Y:S01]  /*04b0*/  STS [R13], R14 ;  /* 0x0000000e0d007388 */ /* 0x0001e20000000800 */
[----:B------:R-:W-:Y:S05]  /*04c0*/  BRA `(.L_x_53) ;  /* 0x0000000400147947 */ /* 0x000fea0003800000 */
.L_x_51:
        /* <DEDUP_REMOVED lines=8> */
[----:B------:R0:W-:Y:S01]  /*0550*/  STS [R13+0x84], R14 ;  /* 0x0000840e0d007388 */ /* 0x0001e20000000800 */
[----:B------:R-:W-:Y:S05]  /*0560*/  BRA `(.L_x_54) ;  /* 0x00000004005c7947 */ /* 0x000fea0003800000 */
.L_x_49:
[----:B------:R-:W-:-:S06]  /*0570*/  UIADD3 UR7, UPT, UPT, UR6, 0x20, URZ ;  /* 0x0000002006077890 */ /* 0x000fcc000fffe0ff */
[----:B------:R-:W-:Y:S01]  /*0580*/  ISETP.LE.U32.AND P0, PT, R3, UR7, PT ;  /* 0x0000000703007c0c */ /* 0x000fe2000bf03070 */
[----:B------:R-:W-:-:S12]  /*0590*/  IMAD R3, R2, UR7, R5 ;  /* 0x0000000702037c24 */ /* 0x000fd8000f8e0205 */
[----:B------:R-:W-:Y:S05]  /*05a0*/  @P0 BRA `(.L_x_50) ;  /* 0x0000000000c40947 */ /* 0x000fea0003800000 */
        /* <DEDUP_REMOVED lines=15> */
[----:B------:R-:W-:Y:S02]  /*06a0*/  IMAD.MOV.U32 R3, RZ, RZ, 0x3340 ;  /* 0x00003340ff037424 */ /* 0x000fe400078e00ff */
[C---:B------:R-:W-:Y:S01]  /*06b0*/  IMAD R25, R0.reuse, 0x4, R15 ;  /* 0x0000000400197824 */ /* 0x040fe200078e020f */
[----:B------:R-:W-:-:S13]  /*06c0*/  ISETP.NE.AND P0, PT, R0, 0x1f, PT ;  /* 0x0000001f0000780c */ /* 0x000fda0003f05270 */
[----:B------:R-:W-:Y:S05]  /*06d0*/  @!P0 BREAK.RELIABLE B0 ;  /* 0x0000000000008942 */ /* 0x000fea0003800100 */
[----:B--2---:R-:W-:Y:S02]  /*06e0*/  PRMT R16, R23, 0x3340, R16 ;  /* 0x0000334017107816 */ /* 0x004fe40000000010 */
[----:B---3--:R-:W-:-:S04]  /*06f0*/  PRMT R23, R18, R3, 0xffff ;  /* 0x0000ffff12177416 */ /* 0x008fc80000000003 */
        /* <DEDUP_REMOVED lines=18> */
.L_x_55:
        /* <DEDUP_REMOVED lines=10> */
.L_x_50:
[----:B------:R-:W-:-:S13]  /*08c0*/  ISETP.NE.AND P0, PT, R0, 0x1f, PT ;  /* 0x0000001f0000780c */ /* 0x000fda0003f05270 */
[----:B------:R-:W-:Y:S05]  /*08d0*/  @!P0 BREAK.RELIABLE B0 ;  /* 0x0000000000008942 */ /* 0x000fea0003800100 */
[----:B------:R-:W-:Y:S05]  /*08e0*/  @!P0 BRA `(.L_x_54) ;  /* 0x00000000007c8947 */ /* 0x000fea0003800000 */
[----:B------:R-:W-:-:S13]  /*08f0*/  ISETP.NE.AND P0, PT, R0, RZ, PT ;  /* 0x000000ff0000720c */ /* 0x000fda0003f05270 */
[----:B------:R-:W-:Y:S05]  /*0900*/  @P0 BREAK.RELIABLE B0 ;  /* 0x0000000000000942 */ /* 0x000fea0003800100 */
[----:B------:R-:W-:Y:S05]  /*0910*/  @P0 BRA `(.L_x_52) ;  /* 0x0000000000e00947 */ /* 0x000fea0003800000 */
.L_x_53:
[----:B------:R-:W-:-:S04]  /*0920*/  UIADD3 UR7, UPT, UPT, UR4, -0x1, URZ ;  /* 0xffffffff04077890 */ /* 0x000fc8000fffe0ff */
[----:B------:R-:W-:Y:S02]  /*0930*/  UISETP.GE.AND UP0, UPT, UR7, URZ, UPT ;  /* 0x000000ff0700728c */ /* 0x000fe4000bf06270 */
[----:B------:R-:W-:-:S07]  /*0940*/  IMAD R11, R11, R2, UR7 ;  /* 0x000000070b0b7e24 */ /* 0x000fce000f8e0202 */
[----:B------:R-:W-:Y:S05]  /*0950*/  BRA.U !UP0, `(.L_x_56) ;  /* 0x0000000108cc7547 */ /* 0x000fea000b800000 */
[----:B------:R-:W-:Y:S05]  /*0960*/  BSYNC.RELIABLE B0 ;  /* 0x0000000000007941 */ /* 0x000fea0003800100 */
.L_x_48:
[----:B------:R-:W2:Y:S01]  /*0970*/  LDCU.64 UR10, c[0x0][0x398] ;  /* 0x00007300ff0a77ac */ /* 0x000ea20008000a00 */
[----:B------:R-:W3:Y:S01]  /*0980*/  LDC.64 R2, c[0x0][0x380] ;  /* 0x0000e000ff027b82 */ /* 0x000ee20000000a00 */
[----:B------:R-:W-:Y:S01]  /*0990*/  SHF.R.S32.HI R5, RZ, 0x1f, R11 ;  /* 0x0000001fff057819 */ /* 0x000fe2000001140b */
[----:B------:R-:W4:Y:S01]  /*09a0*/  LDCU.128 UR12, c[0x0][0x3a0] ;  /* 0x00007400ff0c77ac */ /* 0x000f220008000c00 */
[C---:B--2---:R-:W-:Y:S02]  /*09b0*/  IADD3 R8, P0, PT, R11.reuse, UR10, RZ ;  /* 0x0000000a0b087c10 */ /* 0x044fe4000ff1e0ff */
[----:B----4-:R-:W-:Y:S02]  /*09c0*/  IADD3 R6, P1, PT, R11, UR12, RZ ;  /* 0x0000000c0b067c10 */ /* 0x010fe4000ff3e0ff */
[----:B------:R-:W-:Y:S02]  /*09d0*/  IADD3.X R9, PT, PT, R5, UR11, RZ, P0, !PT ;  /* 0x0000000b05097c10 */ /* 0x000fe400087fe4ff */
[----:B------:R-:W-:-:S02]  /*09e0*/  IADD3 R4, P0, PT, R11, UR14, RZ ;  /* 0x0000000e0b047c10 */ /* 0x000fc4000ff1e0ff */
[C---:B------:R-:W-:Y:S02]  /*09f0*/  IADD3.X R7, PT, PT, R5.reuse, UR13, RZ, P1, !PT ;  /* 0x0000000d05077c10 */ /* 0x040fe40008ffe4ff */
[----:B------:R-:W-:Y:S01]  /*0a00*/  IADD3.X R5, PT, PT, R5, UR15, RZ, P0, !PT ;  /* 0x0000000f05057c10 */ /* 0x000fe200087fe4ff */
[----:B------:R-:W2:Y:S01]  /*0a10*/  LDG.E.U8 R9, desc[UR8][R8.64] ;  /* 0x0000000808097981 */ /* 0x000ea2000c1e1100 */
[----:B---3--:R-:W-:-:S03]  /*0a20*/  IMAD.WIDE R2, R11, 0x4, R2 ;  /* 0x000000040b027825 */ /* 0x008fc600078e0202 */
[----:B------:R-:W2:Y:S04]  /*0a30*/  LDG.E.U8 R6, desc[UR8][R6.64] ;  /* 0x0000000806067981 */ /* 0x000ea8000c1e1100 */
[----:B------:R-:W0:Y:S04]  /*0a40*/  LDG.E.U8 R4, desc[UR8][R4.64] ;  /* 0x0000000804047981 */ /* 0x000e28000c1e1100 */
[----:B------:R-:W3:Y:S01]  /*0a50*/  LDG.E R2, desc[UR8][R2.64] ;  /* 0x0000000802027981 */ /* 0x000ee2000c1e1900 */
[----:B------:R-:W-:Y:S02]  /*0a60*/  UMOV UR7, 0x3340 ;  /* 0x0000334000077882 */ /* 0x000fe40000000000 */
[----:B------:R-:W-:Y:S01]  /*0a70*/  IMAD.U32 R21, RZ, RZ, UR7 ;  /* 0x00000007ff157e24 */ /* 0x000fe2000f8e00ff */
[----:B--2---:R-:W-:-:S04]  /*0a80*/  PRMT R11, R9, 0x3340, R6 ;  /* 0x00003340090b7816 */ /* 0x004fc80000000006 */
[----:B01----:R-:W-:-:S04]  /*0a90*/  PRMT R14, R4, R21, 0xffff ;  /* 0x0000ffff040e7416 */ /* 0x003fc80000000015 */
[----:B------:R-:W-:Y:S01]  /*0aa0*/  PRMT R14, R11, 0x5410, R14 ;  /* 0x000054100b0e7816 */ /* 0x000fe2000000000e */
[----:B---3--:R3:W-:Y:S04]  /*0ab0*/  STS [R19+0x88], R2 ;  /* 0x0000880213007388 */ /* 0x0087e80000000800 */
[----:B------:R3:W-:Y:S01]  /*0ac0*/  STS [R17+0x88], R14 ;  /* 0x0000880e11007388 */ /* 0x0007e20000000800 */
[----:B------:R-:W-:Y:S05]  /*0ad0*/  BRA `(.L_x_52) ;  /* 0x0000000000707947 */ /* 0x000fea0003800000 */
.L_x_54:
[----:B------:R-:W-:-:S06]  /*0ae0*/  UIADD3 UR7, UPT, UPT, UR4, 0x20, URZ ;  /* 0x0000002004077890 */ /* 0x000fcc000fffe0ff */
[----:B------:R-:W-:Y:S01]  /*0af0*/  ISETP.LE.AND P0, PT, R2, UR7, PT ;  /* 0x0000000702007c0c */ /* 0x000fe2000bf03270 */
[----:B------:R-:W-:-:S12]  /*0b00*/  IMAD R11, R11, R2, UR7 ;  /* 0x000000070b0b7e24 */ /* 0x000fd8000f8e0202 */
[----:B------:R-:W-:Y:S05]  /*0b10*/  @P0 BRA `(.L_x_52) ;  /* 0x0000000000600947 */ /* 0x000fea0003800000 */
        /* <DEDUP_REMOVED lines=23> */
.L_x_56:
[----:B------:R-:W-:Y:S05]  /*0c90*/  BREAK.RELIABLE B0 ;  /* 0x0000000000007942 */ /* 0x000fea0003800100 */
.L_x_52:
[----:B------:R-:W-:Y:S05]  /*0ca0*/  BSYNC.RECONVERGENT B1 ;  /* 0x0000000000017941 */ /* 0x000fea0003800200 */
.L_x_47:
[----:B------:R-:W-:Y:S05]  /*0cb0*/  WARPSYNC.ALL ;  /* 0x0000000000007948 */ /* 0x000fea0003800000 */
[----:B------:R-:W4:Y:S01]  /*0cc0*/  LDCU.64 UR4, c[0x0][0x398] ;  /* 0x00007300ff0477ac */ /* 0x000f220008000a00 */
[----:B--23--:R-:W2:Y:S01]  /*0cd0*/  LDC.64 R2, c[0x0][0x380] ;  /* 0x0000e000ff027b82 */ /* 0x00cea20000000a00 */
[----:B------:R-:W-:Y:S01]  /*0ce0*/  SHF.R.S32.HI R4, RZ, 0x1f, R12 ;  /* 0x0000001fff047819 */ /* 0x000fe2000001140c */
[----:B------:R-:W3:Y:S01]  /*0cf0*/  LDCU.128 UR12, c[0x0][0x3a0] ;  /* 0x00007400ff0c77ac */ /* 0x000ee20008000c00 */
[----:B----4-:R-:W-:-:S04]  /*0d00*/  IADD3 R8, P0, PT, R12, UR4, RZ ;  /* 0x000000040c087c10 */ /* 0x010fc8000ff1e0ff */
[----:B------:R-:W-:Y:S02]  /*0d10*/  IADD3.X R9, PT, PT, R4, UR5, RZ, P0, !PT ;  /* 0x0000000504097c10 */ /* 0x000fe400087fe4ff */
[C---:B---3--:R-:W-:Y:S01]  /*0d20*/  IADD3 R6, P1, PT, R12.reuse, UR12, RZ ;  /* 0x0000000c0c067c10 */ /* 0x048fe2000ff3e0ff */
[----:B------:R-:W-:Y:S01]  /*0d30*/  UMOV UR4, 0x3340 ;  /* 0x0000334000047882 */ /* 0x000fe20000000000 */
[----:B01----:R-:W-:Y:S01]  /*0d40*/  IADD3 R20, P0, PT, R12, UR14, RZ ;  /* 0x0000000e0c147c10 */ /* 0x003fe2000ff1e0ff */
[----:B------:R-:W0:Y:S01]  /*0d50*/  LDCU UR5, c[0x0][0x3b0] ;  /* 0x00007600ff0577ac */ /* 0x000e220008000800 */
[C---:B------:R-:W-:Y:S01]  /*0d60*/  IADD3.X R7, PT, PT, R4.reuse, UR13, RZ, P1, !PT ;  /* 0x0000000d04077c10 */ /* 0x040fe20008ffe4ff */
[----:B------:R-:W3:Y:S01]  /*0d70*/  LDG.E.U8 R9, desc[UR8][R8.64] ;  /* 0x0000000808097981 */ /* 0x000ee2000c1e1100 */
[----:B------:R-:W-:-:S03]  /*0d80*/  IADD3.X R21, PT, PT, R4, UR15, RZ, P0, !PT ;  /* 0x0000000f04157c10 */ /* 0x000fc600087fe4ff */
[----:B------:R-:W3:Y:S04]  /*0d90*/  LDG.E.U8 R6, desc[UR8][R6.64] ;  /* 0x0000000806067981 */ /* 0x000ee8000c1e1100 */
[----:B------:R-:W4:Y:S01]  /*0da0*/  LDG.E.U8 R20, desc[UR8][R20.64] ;  /* 0x0000000814147981 */ /* 0x000f22000c1e1100 */
[----:B--2---:R-:W-:-:S05]  /*0db0*/  IMAD.WIDE R4, R12, 0x4, R2 ;  /* 0x000000040c047825 */ /* 0x004fca00078e0202 */
[----:B------:R-:W2:Y:S01]  /*0dc0*/  LDG.E R23, desc[UR8][R4.64] ;  /* 0x0000000804177981 */ /* 0x000ea2000c1e1900 */
[----:B------:R-:W-:Y:S02]  /*0dd0*/  IMAD.U32 R11, RZ, RZ, UR4 ;  /* 0x00000004ff0b7e24 */ /* 0x000fe4000f8e00ff */
[C-C-:B------:R-:W-:Y:S02]  /*0de0*/  IMAD R3, R0.reuse, 0x4, R17.reuse ;  /* 0x0000000400037824 */ /* 0x140fe400078e0211 */
[----:B------:R-:W-:Y:S01]  /*0df0*/  IMAD R17, R0, -0x4, R17 ;  /* 0xfffffffc00117824 */ /* 0x000fe200078e0211 */
[----:B------:R-:W-:Y:S01]  /*0e00*/  BSSY.RECONVERGENT B1, `(.L_x_57) ;  /* 0x0000044000017945 */ /* 0x000fe20003800200 */
[----:B---3--:R-:W-:Y:S02]  /*0e10*/  PRMT R2, R9, 0x3340, R6 ;  /* 0x0000334009027816 */ /* 0x008fe40000000006 */
[----:B----4-:R-:W-:-:S04]  /*0e20*/  PRMT R11, R20, R11, 0xffff ;  /* 0x0000ffff140b7416 */ /* 0x010fc8000000000b */
[----:B------:R-:W-:Y:S01]  /*0e30*/  PRMT R14, R2, 0x5410, R11 ;  /* 0x00005410020e7816 */ /* 0x000fe2000000000b */
[----:B------:R-:W-:-:S04]  /*0e40*/  IMAD R2, R0, 0x4, R19 ;  /* 0x0000000400027824 */ /* 0x000fc800078e0213 */
[----:B------:R-:W-:Y:S04]  /*0e50*/  STS [R3+0x8c], R14 ;  /* 0x00008c0e03007388 */ /* 0x000fe80000000800 */
[----:B--2---:R-:W-:Y:S01]  /*0e60*/  STS [R2+0x8c], R23 ;  /* 0x00008c1702007388 */ /* 0x004fe20000000800 */
[----:B------:R-:W-:Y:S06]  /*0e70*/  BAR.SYNC.DEFER_BLOCKING 0x0 ;  /* 0x0000000000007b1d */ /* 0x000fec0000010000 */
[----:B------:R-:W1:Y:S04]  /*0e80*/  LDS R4, [R17+0x108] ;  /* 0x0001080011047984 */ /* 0x000e680000000800 */
[----:B------:R-:W2:Y:S01]  /*0e90*/  LDS R5, [R17+0x10c] ;  /* 0x00010c0011057984 */ /* 0x000ea20000000800 */
[----:B-1----:R-:W-:-:S02]  /*0ea0*/  PRMT R6, R4, 0x7770, RZ ;  /* 0x0000777004067816 */ /* 0x002fc400000000ff */
[----:B--2---:R-:W-:-:S04]  /*0eb0*/  PRMT R8, R5, 0x7770, RZ ;  /* 0x0000777005087816 */ /* 0x004fc800000000ff */
[----:B------:R-:W-:-:S05]  /*0ec0*/  VIMNMX.U16x2 R7, PT, PT, R8, R6, PT ;  /* 0x0000000608077248 */ /* 0x000fca0003fe0200 */
[----:B------:R-:W-:Y:S01]  /*0ed0*/  IMAD.MOV R7, RZ, RZ, -R7 ;  /* 0x000000ffff077224 */ /* 0x000fe200078e0a07 */
[----:B------:R-:W-:-:S04]  /*0ee0*/  VIMNMX.U16x2 R6, PT, PT, R8, R6, !PT ;  /* 0x0000000608067248 */ /* 0x000fc80007fe0200 */
[----:B------:R-:W-:-:S05]  /*0ef0*/  PRMT R7, R7, 0x7710, RZ ;  /* 0x0000771007077816 */ /* 0x000fca00000000ff */
[----:B------:R-:W-:-:S05]  /*0f00*/  IMAD.IADD R6, R6, 0x1, R7 ;  /* 0x0000000106067824 */ /* 0x000fca00078e0207 */
[----:B------:R-:W-:-:S04]  /*0f10*/  LOP3.LUT R6, R6, 0xffff, RZ, 0xc0, !PT ;  /* 0x0000ffff06067812 */ /* 0x000fc800078ec0ff */
[----:B0-----:R-:W-:-:S13]  /*0f20*/  ISETP.GE.AND P0, PT, R6, UR5, PT ;  /* 0x0000000506007c0c */ /* 0x001fda000bf06270 */
[----:B------:R-:W-:Y:S05]  /*0f30*/  @P0 BRA `(.L_x_58) ;  /* 0x0000000000c00947 */ /* 0x000fea0003800000 */
[----:B------:R-:W-:Y:S02]  /*0f40*/  LOP3.LUT R6, R5, 0xffff, RZ, 0xc0, !PT ;  /* 0x0000ffff05067812 */ /* 0x000fe400078ec0ff */
[----:B------:R-:W-:Y:S02]  /*0f50*/  LOP3.LUT R8, R4, 0xffff, RZ, 0xc0, !PT ;  /* 0x0000ffff04087812 */ /* 0x000fe400078ec0ff */
[----:B------:R-:W-:Y:S02]  /*0f60*/  SHF.R.U32.HI R6, RZ, 0x8, R6 ;  /* 0x00000008ff067819 */ /* 0x000fe40000011606 */
[----:B------:R-:W-:-:S04]  /*0f70*/  SHF.R.U32.HI R8, RZ, 0x8, R8 ;  /* 0x00000008ff087819 */ /* 0x000fc80000011608 */
[CC--:B------:R-:W-:Y:S02]  /*0f80*/  VIMNMX.U16x2 R7, PT, PT, R6.reuse, R8.reuse, PT ;  /* 0x0000000806077248 */ /* 0x0c0fe40003fe0200 */
[----:B------:R-:W-:-:S03]  /*0f90*/  VIMNMX.U16x2 R6, PT, PT, R6, R8, !PT ;  /* 0x0000000806067248 */ /* 0x000fc60007fe0200 */
[----:B------:R-:W-:-:S05]  /*0fa0*/  IMAD.MOV R7, RZ, RZ, -R7 ;  /* 0x000000ffff077224 */ /* 0x000fca00078e0a07 */
[----:B------:R-:W-:-:S05]  /*0fb0*/  PRMT R7, R7, 0x7710, RZ ;  /* 0x0000771007077816 */ /* 0x000fca00000000ff */
[----:B------:R-:W-:-:S05]  /*0fc0*/  IMAD.IADD R6, R6, 0x1, R7 ;  /* 0x0000000106067824 */ /* 0x000fca00078e0207 */
[----:B------:R-:W-:-:S04]  /*0fd0*/  LOP3.LUT R6, R6, 0xffff, RZ, 0xc0, !PT ;  /* 0x0000ffff06067812 */ /* 0x000fc800078ec0ff */
[----:B------:R-:W-:-:S13]  /*0fe0*/  ISETP.GE.U32.AND P0, PT, R6, UR5, PT ;  /* 0x0000000506007c0c */ /* 0x000fda000bf06070 */
[----:B------:R-:W-:Y:S05]  /*0ff0*/  @P0 BRA `(.L_x_58) ;  /* 0x0000000000900947 */ /* 0x000fea0003800000 */
[----:B------:R-:W-:Y:S02]  /*1000*/  PRMT R6, R5, 0x7772, RZ ;  /* 0x0000777205067816 */ /* 0x000fe400000000ff */
[----:B------:R-:W-:-:S04]  /*1010*/  PRMT R8, R4, 0x7772, RZ ;  /* 0x0000777204087816 */ /* 0x000fc800000000ff */
[CC--:B------:R-:W-:Y:S02]  /*1020*/  VIMNMX.U16x2 R4, PT, PT, R6.reuse, R8.reuse, PT ;  /* 0x0000000806047248 */ /* 0x0c0fe40003fe0200 */
[----:B------:R-:W-:-:S03]  /*1030*/  VIMNMX.U16x2 R6, PT, PT, R6, R8, !PT ;  /* 0x0000000806067248 */ /* 0x000fc60007fe0200 */
[--C-:B------:R-:W-:Y:S01]  /*1040*/  IMAD.MOV R5, RZ, RZ, -R4.reuse ;  /* 0x000000ffff057224 */ /* 0x100fe200078e0a04 */
[----:B------:R-:W-:-:S04]  /*1050*/  PRMT R4, R6, 0x7610, R4 ;  /* 0x0000761006047816 */ /* 0x000fc80000000004 */
[----:B------:R-:W-:-:S05]  /*1060*/  PRMT R5, R5, 0x7710, RZ ;  /* 0x0000771005057816 */ /* 0x000fca00000000ff */
[----:B------:R-:W-:-:S05]  /*1070*/  IMAD.IADD R4, R4, 0x1, R5 ;  /* 0x0000000104047824 */ /* 0x000fca00078e0205 */
[----:B------:R-:W-:-:S04]  /*1080*/  LOP3.LUT R4, R4, 0xffff, RZ, 0xc0, !PT ;  /* 0x0000ffff04047812 */ /* 0x000fc800078ec0ff */
[----:B------:R-:W-:-:S13]  /*1090*/  ISETP.GE.U32.AND P0, PT, R4, UR5, PT ;  /* 0x0000000504007c0c */ /* 0x000fda000bf06070 */
[----:B------:R-:W-:Y:S05]  /*10a0*/  @P0 BRA `(.L_x_58) ;  /* 0x0000000000640947 */ /* 0x000fea0003800000 */
[----:B------:R-:W-:Y:S02]  /*10b0*/  VIADD R5, R19, 0x88 ;  /* 0x0000008813057836 */ /* 0x000fe40000000000 */
[C---:B------:R-:W-:Y:S02]  /*10c0*/  IMAD R7, R0.reuse, -0x4, R19 ;  /* 0xfffffffc00077824 */ /* 0x040fe400078e0213 */
[----:B------:R-:W-:-:S04]  /*10d0*/  IMAD R6, R0, -0x4, R5 ;  /* 0xfffffffc00067824 */ /* 0x000fc800078e0205 */
[----:B------:R-:W0:Y:S04]  /*10e0*/  LDS R7, [R7+0x10c] ;  /* 0x00010c0007077984 */ /* 0x000e280000000800 */
[----:B------:R-:W1:Y:S01]  /*10f0*/  LDS R4, [R6+0x80] ;  /* 0x0000800006047984 */ /* 0x000e620000000800 */
[C---:B0-----:R-:W-:Y:S02]  /*1100*/  PRMT R9, R7.reuse, 0x7771, RZ ;  /* 0x0000777107097816 */ /* 0x041fe400000000ff */
[----:B------:R-:W-:Y:S02]  /*1110*/  PRMT R14, R7, 0x7770, RZ ;  /* 0x00007770070e7816 */ /* 0x000fe400000000ff */
[C---:B-1----:R-:W-:Y:S02]  /*1120*/  PRMT R5, R4.reuse, 0x7770, RZ ;  /* 0x0000777004057816 */ /* 0x042fe400000000ff */
[----:B------:R-:W-:-:S02]  /*1130*/  PRMT R8, R4, 0x7771, RZ ;  /* 0x0000777104087816 */ /* 0x000fc400000000ff */
[----:B------:R-:W-:Y:S02]  /*1140*/  PRMT R11, R7, 0x7772, RZ ;  /* 0x00007772070b7816 */ /* 0x000fe400000000ff */
[----:B------:R-:W-:Y:S02]  /*1150*/  PRMT R4, R4, 0x7772, RZ ;  /* 0x0000777204047816 */ /* 0x000fe400000000ff */
[----:B------:R-:W-:Y:S02]  /*1160*/  IADD3 R9, PT, PT, R11, R9, R14 ;  /* 0x000000090b097210 */ /* 0x000fe40007ffe00e */
[----:B------:R-:W-:-:S04]  /*1170*/  IADD3 R4, PT, PT, R4, R8, R5 ;  /* 0x0000000804047210 */ /* 0x000fc80007ffe005 */
[----:B------:R-:W-:-:S13]  /*1180*/  ISETP.GE.U32.AND P0, PT, R4, R9, PT ;  /* 0x000000090400720c */ /* 0x000fda0003f06070 */
[----:B------:R-:W-:Y:S05]  /*1190*/  @P0 BRA `(.L_x_58) ;  /* 0x0000000000280947 */ /* 0x000fea0003800000 */
[----:B------:R-:W0:Y:S01]  /*11a0*/  S2R R9, SR_LANEID ;  /* 0x0000000000097919 */ /* 0x000e220000000000 */
[----:B------:R-:W-:Y:S01]  /*11b0*/  IMAD.MOV.U32 R8, RZ, RZ, 0x1 ;  /* 0x00000001ff087424 */ /* 0x000fe200078e00ff */
[----:B------:R-:W1:Y:S01]  /*11c0*/  LDC.64 R4, c[0x0][0x3b8] ;  /* 0x0000ee00ff047b82 */ /* 0x000e620000000a00 */
[----:B------:R-:W-:-:S07]  /*11d0*/  VOTEU.ANY UR4, UPT, PT ;  /* 0x0000000000047886 */ /* 0x000fce00038e0100 */
[----:B------:R-:W2:Y:S01]  /*11e0*/  REDUX.OR UR6, R8 ;  /* 0x00000000080673c4 */ /* 0x000ea20000004000 */
[----:B------:R-:W-:-:S06]  /*11f0*/  UFLO.U32 UR4, UR4 ;  /* 0x00000004000472bd */ /* 0x000fcc00080e0000 */
[----:B0-----:R-:W-:Y:S01]  /*1200*/  ISETP.EQ.U32.AND P0, PT, R9, UR4, PT ;  /* 0x0000000409007c0c */ /* 0x001fe2000bf02070 */
[----:B--2---:R-:W-:-:S12]  /*1210*/  IMAD.U32 R9, RZ, RZ, UR6 ;  /* 0x00000006ff097e24 */ /* 0x004fd8000f8e00ff */
[----:B-1----:R0:W-:Y:S04]  /*1220*/  @P0 REDG.E.OR.STRONG.GPU desc[UR8][R4.64], R9 ;  /* 0x000000090400098e */ /* 0x0021e8000f12e108 */
[----:B------:R0:W-:Y:S02]  /*1230*/  STS [R6+0x80], R7 ;  /* 0x0000800706007388 */ /* 0x0001e40000000800 */
.L_x_58:
[----:B------:R-:W-:Y:S05]  /*1240*/  BSYNC.RECONVERGENT B1 ;  /* 0x0000000000017941 */ /* 0x000fea0003800200 */
.L_x_57:
[----:B------:R-:W-:Y:S01]  /*1250*/  BAR.SYNC.DEFER_BLOCKING 0x0 ;  /* 0x0000000000007b1d */ /* 0x000fe20000010000 */
[C---:B------:R-:W-:Y:S02]  /*1260*/  IMAD R13, R10.reuse, -0x88, R13 ;  /* 0xffffff780a0d7824 */ /* 0x040fe400078e020d */
[----:B------:R-:W-:Y:S02]  /*1270*/  IMAD R15, R10, -0x88, R15 ;  /* 0xffffff780a0f7824 */ /* 0x000fe400078e020f */
[C---:B------:R-:W-:Y:S01]  /*1280*/  IMAD R13, R0.reuse, 0x4, R13 ;  /* 0x00000004000d7824 */ /* 0x040fe200078e020d */
[----:B------:R-:W-:Y:S01]  /*1290*/  BSSY.RECONVERGENT B1, `(.L_x_59) ;  /* 0x000003b000017945 */ /* 0x000fe20003800200 */
[----:B------:R-:W-:-:S03]  /*12a0*/  IMAD R0, R0, 0x4, R15 ;  /* 0x0000000400007824 */ /* 0x000fc600078e020f */
[----:B0-----:R-:W0:Y:S04]  /*12b0*/  LDS R4, [R13+0x1104] ;  /* 0x001104000d047984 */ /* 0x001e280000000800 */
[----:B------:R-:W1:Y:S01]  /*12c0*/  LDS R5, [R13+0x118c] ;  /* 0x00118c000d057984 */ /* 0x000e620000000800 */
[----:B0-----:R-:W-:Y:S02]  /*12d0*/  PRMT R6, R4, 0x7770, RZ ;  /* 0x0000777004067816 */ /* 0x001fe400000000ff */
[----:B-1----:R-:W-:-:S04]  /*12e0*/  PRMT R8, R5, 0x7770, RZ ;  /* 0x0000777005087816 */ /* 0x002fc800000000ff */
[CC--:B------:R-:W-:Y:S02]  /*12f0*/  VIMNMX.U16x2 R7, PT, PT, R8.reuse, R6.reuse, PT ;  /* 0x0000000608077248 */ /* 0x0c0fe40003fe0200 */
[----:B------:R-:W-:-:S03]  /*1300*/  VIMNMX.U16x2 R6, PT, PT, R8, R6, !PT ;  /* 0x0000000608067248 */ /* 0x000fc60007fe0200 */
[----:B------:R-:W-:-:S05]  /*1310*/  IMAD.MOV R7, RZ, RZ, -R7 ;  /* 0x000000ffff077224 */ /* 0x000fca00078e0a07 */
[----:B------:R-:W-:-:S05]  /*1320*/  PRMT R7, R7, 0x7710, RZ ;  /* 0x0000771007077816 */ /* 0x000fca00000000ff */
[----:B------:R-:W-:-:S05]  /*1330*/  IMAD.IADD R6, R6, 0x1, R7 ;  /* 0x0000000106067824 */ /* 0x000fca00078e0207 */
[----:B------:R-:W-:-:S04]  /*1340*/  LOP3.LUT R6, R6, 0xffff, RZ, 0xc0, !PT ;  /* 0x0000ffff06067812 */ /* 0x000fc800078ec0ff */
[----:B------:R-:W-:-:S13]  /*1350*/  ISETP.GE.AND P0, PT, R6, UR5, PT ;  /* 0x0000000506007c0c */ /* 0x000fda000bf06270 */
        /* <DEDUP_REMOVED lines=24> */
[----:B------:R-:W0:Y:S04]  /*14e0*/  LDS R4, [R0+0x1104] ;  /* 0x0011040000047984 */ /* 0x000e280000000800 */
[----:B------:R-:W1:Y:S01]  /*14f0*/  LDS R7, [R0+0x118c] ;  /* 0x00118c0000077984 */ /* 0x000e620000000800 */
[C---:B0-----:R-:W-:Y:S02]  /*1500*/  PRMT R5, R4.reuse, 0x7770, RZ ;  /* 0x0000777004057816 */ /* 0x041fe400000000ff */
[C---:B------:R-:W-:Y:S02]  /*1510*/  PRMT R6, R4.reuse, 0x7771, RZ ;  /* 0x0000777104067816 */ /* 0x040fe400000000ff */
[----:B------:R-:W-:Y:S02]  /*1520*/  PRMT R4, R4, 0x7772, RZ ;  /* 0x0000777204047816 */ /* 0x000fe400000000ff */
[----:B-1----:R-:W-:-:S02]  /*1530*/  PRMT R8, R7, 0x7771, RZ ;  /* 0x0000777107087816 */ /* 0x002fc400000000ff */
[C---:B------:R-:W-:Y:S02]  /*1540*/  PRMT R9, R7.reuse, 0x7770, RZ ;  /* 0x0000777007097816 */ /* 0x040fe400000000ff */
        /* <DEDUP_REMOVED lines=10> */
[----:B------:R-:W-:Y:S01]  /*15f0*/  UFLO.U32 UR4, UR4 ;  /* 0x00000004000472bd */ /* 0x000fe200080e0000 */
[----:B--2---:R-:W-:-:S05]  /*1600*/  IMAD.U32 R9, RZ, RZ, UR6 ;  /* 0x00000006ff097e24 */ /* 0x004fca000f8e00ff */
[----:B0-----:R-:W-:-:S13]  /*1610*/  ISETP.EQ.U32.AND P0, PT, R8, UR4, PT ;  /* 0x0000000408007c0c */ /* 0x001fda000bf02070 */
[----:B-1----:R0:W-:Y:S04]  /*1620*/  @P0 REDG.E.OR.STRONG.GPU desc[UR8][R4.64], R9 ;  /* 0x000000090400098e */ /* 0x0021e8000f12e108 */
[----:B------:R0:W-:Y:S02]  /*1630*/  STS [R0+0x1104], R7 ;  /* 0x0011040700007388 */ /* 0x0001e40000000800 */
.L_x_60:
[----:B------:R-:W-:Y:S05]  /*1640*/  BSYNC.RECONVERGENT B1 ;  /* 0x0000000000017941 */ /* 0x000fea0003800200 */
.L_x_59:
[----:B------:R-:W-:Y:S06]  /*1650*/  BAR.SYNC.DEFER_BLOCKING 0x0 ;  /* 0x0000000000007b1d */ /* 0x000fec0000010000 */
[----:B------:R-:W-:Y:S01]  /*1660*/  BSSY.RECONVERGENT B1, `(.L_x_61) ;  /* 0x000003a000017945 */ /* 0x000fe20003800200 */
[----:B0-----:R-:W0:Y:S04]  /*1670*/  LDS R0, [R3+0x8c] ;  /* 0x00008c0003007984 */ /* 0x001e280000000800 */
[----:B------:R-:W1:Y:S01]  /*1680*/  LDS R5, [R3+0x88] ;  /* 0x0000880003057984 */ /* 0x000e620000000800 */
[----:B0-----:R-:W-:-:S02]  /*1690*/  PRMT R4, R0, 0x7770, RZ ;  /* 0x0000777000047816 */ /* 0x001fc400000000ff */
        /* <DEDUP_REMOVED lines=54> */
.L_x_62:
[----:B------:R-:W-:Y:S05]  /*1a00*/  BSYNC.RECONVERGENT B1 ;  /* 0x0000000000017941 */ /* 0x000fea0003800200 */
.L_x_61:
[----:B------:R-:W-:Y:S06]  /*1a10*/  BAR.SYNC.DEFER_BLOCKING 0x0 ;  /* 0x0000000000007b1d */ /* 0x000fec0000010000 */
[----:B------:R-:W-:Y:S01]  /*1a20*/  BSSY.RECONVERGENT B1, `(.L_x_63) ;  /* 0x000003b000017945 */ /* 0x000fe20003800200 */
[----:B------:R-:W1:Y:S04]  /*1a30*/  LDS R0, [R3+0x8c] ;  /* 0x00008c0003007984 */ /* 0x000e680000000800 */
[----:B0-----:R-:W0:Y:S01]  /*1a40*/  LDS R5, [R3+0x4] ;  /* 0x0000040003057984 */ /* 0x001e220000000800 */
[----:B-1----:R-:W-:-:S02]  /*1a50*/  PRMT R4, R0, 0x7770, RZ ;  /* 0x0000777000047816 */ /* 0x002fc400000000ff */
[----:B0-----:R-:W-:-:S04]  /*1a60*/  PRMT R6, R5, 0x7770, RZ ;  /* 0x0000777005067816 */ /* 0x001fc800000000ff */
        /* <DEDUP_REMOVED lines=54> */
.L_x_64:
[----:B------:R-:W-:Y:S05]  /*1dd0*/  BSYNC.RECONVERGENT B1 ;  /* 0x0000000000017941 */ /* 0x000fea0003800200 */
.L_x_63:
[----:B------:R-:W-:Y:S08]  /*1de0*/  BAR.SYNC.DEFER_BLOCKING 0x0 ;  /* 0x0000000000007b1d */ /* 0x000ff00000010000 */
[----:B0-----:R-:W0:Y:S01]  /*1df0*/  LDC.64 R4, c[0x0][0x388] ;  /* 0x0000e200ff047b82 */ /* 0x001e220000000a00 */
[----:B------:R-:W1:Y:S01]  /*1e00*/  LDS R3, [R2+0x8c] ;  /* 0x00008c0002037984 */ /* 0x000e620000000800 */
[----:B0-----:R-:W-:-:S05]  /*1e10*/  IMAD.WIDE R12, R12, 0x4, R4 ;  /* 0x000000040c0c7825 */ /* 0x001fca00078e0204 */
[----:B-1----:R-:W-:Y:S01]  /*1e20*/  STG.E desc[UR8][R12.64], R3 ;  /* 0x000000030c007986 */ /* 0x002fe2000c101908 */
[----:B------:R-:W-:Y:S05]  /*1e30*/  EXIT ;  /* 0x000000000000794d */ /* 0x000fea0003800000 */
.L_x_65:
        /* <DEDUP_REMOVED lines=12> */
.L_x_147:


//--------------------- .text.labelPixelsRowed    --------------------------
	.section	.text.labelPixelsRowed,"ax",@progbits
	.align	128
        .global         labelPixelsRowed
        .type           labelPixelsRowed,@function
        .size           labelPixelsRowed,(.L_x_136 - labelPixelsRowed)
        .other          labelPixelsRowed,@"STO_CUDA_ENTRY STV_DEFAULT"
labelPixelsRowed:
.text.labelPixelsRowed:
        /* <DEDUP_REMOVED lines=13> */
[----:B------:R-:W-:Y:S01]  /*00d0*/  I2FP.F32.S32 R3, UR6 ;  /* 0x0000000600037c45 */ /* 0x000fe20008201400 */
[----:B------:R-:W0:Y:S01]  /*00e0*/  LDCU.64 UR4, c[0x0][0x358] ;  /* 0x00006b00ff0477ac */ /* 0x000e220008000a00 */
[----:B------:R-:W-:Y:S01]  /*00f0*/  I2FP.F32.U32 R0, R5 ;  /* 0x0000000500007245 */ /* 0x000fe20000201000 */
[----:B------:R-:W-:Y:S01]  /*0100*/  BSSY.RECONVERGENT B0, `(.L_x_66) ;  /* 0x000000c000007945 */ /* 0x000fe20003800200 */
[----:B------:R-:W1:Y:S08]  /*0110*/  MUFU.RCP R4, R3 ;  /* 0x0000000300047308 */ /* 0x000e700000001000 */
[----:B------:R-:W2:Y:S01]  /*0120*/  FCHK P0, R0, R3 ;  /* 0x0000000300007302 */ /* 0x000ea20000000000 */
[----:B-1----:R-:W-:-:S04]  /*0130*/  FFMA R7, -R3, R4, 1 ;  /* 0x3f80000003077423 */ /* 0x002fc80000000104 */
[----:B------:R-:W-:-:S04]  /*0140*/  FFMA R7, R4, R7, R4 ;  /* 0x0000000704077223 */ /* 0x000fc80000000004 */
[----:B------:R-:W-:-:S04]  /*0150*/  FFMA R4, R0, R7, RZ ;  /* 0x0000000700047223 */ /* 0x000fc800000000ff */
[----:B------:R-:W-:-:S04]  /*0160*/  FFMA R6, -R3, R4, R0 ;  /* 0x0000000403067223 */ /* 0x000fc80000000100 */
[----:B------:R-:W-:Y:S01]  /*0170*/  FFMA R4, R7, R6, R4 ;  /* 0x0000000607047223 */ /* 0x000fe20000000004 */
[----:B0-2---:R-:W-:Y:S06]  /*0180*/  @!P0 BRA `(.L_x_67) ;  /* 0x00000000000c8947 */ /* 0x005fec0003800000 */
[----:B------:R-:W-:-:S07]  /*0190*/  MOV R4, 0x1b0 ;  /* 0x000001b000047802 */ /* 0x000fce0000000f00 */
[----:B------:R-:W-:Y:S05]  /*01a0*/  CALL.REL.NOINC `($__internal_0_$__cuda_sm3x_div_rn_noftz_f32_slowpath) ;  /* 0x00000000003c7944 */ /* 0x000fea0003c00000 */
[----:B------:R-:W-:-:S07]  /*01b0*/  IMAD.MOV.U32 R4, RZ, RZ, R0 ;  /* 0x000000ffff047224 */ /* 0x000fce00078e0000 */
.L_x_67:
[----:B------:R-:W-:Y:S05]  /*01c0*/  BSYNC.RECONVERGENT B0 ;  /* 0x0000000000007941 */ /* 0x000fea0003800200 */
.L_x_66:
[----:B------:R-:W-:Y:S01]  /*01d0*/  FMUL R4, R4, 255 ;  /* 0x437f000004047820 */ /* 0x000fe20000400000 */
[----:B------:R-:W0:Y:S01]  /*01e0*/  LDC.64 R6, c[0x0][0x380] ;  /* 0x0000e000ff067b82 */ /* 0x000e220000000a00 */
[----:B------:R-:W1:Y:S04]  /*01f0*/  LDCU UR7, c[0x0][0x388] ;  /* 0x00007100ff0777ac */ /* 0x000e680008000800 */
[----:B------:R-:W2:Y:S01]  /*0200*/  F2I.U32.TRUNC.NTZ R4, R4 ;  /* 0x0000000400047305 */ /* 0x000ea2000020f000 */
[----:B------:R-:W-:Y:S02]  /*0210*/  UMOV UR6, 0x3340 ;  /* 0x0000334000067882 */ /* 0x000fe40000000000 */
[----:B------:R-:W-:Y:S02]  /*0220*/  IMAD.U32 R8, RZ, RZ, UR6 ;  /* 0x00000006ff087e24 */ /* 0x000fe4000f8e00ff */
[----:B-1----:R-:W-:Y:S01]  /*0230*/  IMAD R3, R2, UR7, R5 ;  /* 0x0000000702037c24 */ /* 0x002fe2000f8e0205 */
[----:B--2---:R-:W-:-:S02]  /*0240*/  PRMT R0, R4, 0x3340, RZ ;  /* 0x0000334004007816 */ /* 0x004fc400000000ff */
[----:B------:R-:W-:Y:S01]  /*0250*/  PRMT R5, RZ, R8, 0xffff ;  /* 0x0000ffffff057416 */ /* 0x000fe20000000008 */
[----:B0-----:R-:W-:-:S03]  /*0260*/  IMAD.WIDE.U32 R2, R3, 0x4, R6 ;  /* 0x0000000403027825 */ /* 0x001fc600078e0006 */
[----:B------:R-:W-:-:S05]  /*0270*/  PRMT R5, R0, 0x5410, R5 ;  /* 0x0000541000057816 */ /* 0x000fca0000000005 */
[----:B------:R-:W-:Y:S01]  /*0280*/  STG.E desc[UR4][R2.64], R5 ;  /* 0x0000000502007986 */ /* 0x000fe2000c101904 */
[----:B------:R-:W-:Y:S05]  /*0290*/  EXIT ;  /* 0x000000000000794d */ /* 0x000fea0003800000 */
        .weak           $__internal_0_$__cuda_sm3x_div_rn_noftz_f32_slowpath
        .type           $__internal_0_$__cuda_sm3x_div_rn_noftz_f32_slowpath,@function
        .size           $__internal_0_$__cuda_sm3x_div_rn_noftz_f32_slowpath,(.L_x_136 - $__internal_0_$__cuda_sm3x_div_rn_noftz_f32_slowpath)
$__internal_0_$__cuda_sm3x_div_rn_noftz_f32_slowpath:
[--C-:B------:R-:W-:Y:S01]  /*02a0*/  SHF.R.U32.HI R7, RZ, 0x17, R3.reuse ;  /* 0x00000017ff077819 */ /* 0x100fe20000011603 */
[----:B------:R-:W-:Y:S01]  /*02b0*/  BSSY.RECONVERGENT B1, `(.L_x_68) ;  /* 0x0000064000017945 */ /* 0x000fe20003800200 */
[--C-:B------:R-:W-:Y:S01]  /*02c0*/  SHF.R.U32.HI R6, RZ, 0x17, R0.reuse ;  /* 0x00000017ff067819 */ /* 0x100fe20000011600 */
[----:B------:R-:W-:Y:S01]  /*02d0*/  IMAD.MOV.U32 R8, RZ, RZ, R0 ;  /* 0x000000ffff087224 */ /* 0x000fe200078e0000 */
[----:B------:R-:W-:Y:S01]  /*02e0*/  LOP3.LUT R7, R7, 0xff, RZ, 0xc0, !PT ;  /* 0x000000ff07077812 */ /* 0x000fe200078ec0ff */
[----:B------:R-:W-:Y:S01]  /*02f0*/  IMAD.MOV.U32 R9, RZ, RZ, R3 ;  /* 0x000000ffff097224 */ /* 0x000fe200078e0003 */
[----:B------:R-:W-:-:S03]  /*0300*/  LOP3.LUT R6, R6, 0xff, RZ, 0xc0, !PT ;  /* 0x000000ff06067812 */ /* 0x000fc600078ec0ff */
[----:B------:R-:W-:Y:S02]  /*0310*/  VIADD R12, R7, 0xffffffff ;  /* 0xffffffff070c7836 */ /* 0x000fe40000000000 */
[----:B------:R-:W-:-:S03]  /*0320*/  VIADD R11, R6, 0xffffffff ;  /* 0xffffffff060b7836 */ /* 0x000fc60000000000 */
[----:B------:R-:W-:-:S04]  /*0330*/  ISETP.GT.U32.AND P0, PT, R12, 0xfd, PT ;  /* 0x000000fd0c00780c */ /* 0x000fc80003f04070 */
[----:B------:R-:W-:-:S13]  /*0340*/  ISETP.GT.U32.OR P0, PT, R11, 0xfd, P0 ;  /* 0x000000fd0b00780c */ /* 0x000fda0000704470 */
[----:B------:R-:W-:Y:S01]  /*0350*/  @!P0 IMAD.MOV.U32 R10, RZ, RZ, RZ ;  /* 0x000000ffff0a8224 */ /* 0x000fe200078e00ff */
[----:B------:R-:W-:Y:S06]  /*0360*/  @!P0 BRA `(.L_x_69) ;  /* 0x00000000005c8947 */ /* 0x000fec0003800000 */
[----:B------:R-:W-:Y:S02]  /*0370*/  FSETP.GTU.FTZ.AND P0, PT, |R0|, +INF , PT ;  /* 0x7f8000000000780b */ /* 0x000fe40003f1c200 */
[----:B------:R-:W-:-:S04]  /*0380*/  FSETP.GTU.FTZ.AND P1, PT, |R3|, +INF , PT ;  /* 0x7f8000000300780b */ /* 0x000fc80003f3c200 */
[----:B------:R-:W-:-:S13]  /*0390*/  PLOP3.LUT P0, PT, P0, P1, PT, 0xf8, 0x8f ;  /* 0x00000000008f781c */ /* 0x000fda0000703f70 */
[----:B------:R-:W-:Y:S05]  /*03a0*/  @P0 BRA `(.L_x_70) ;  /* 0x00000004004c0947 */ /* 0x000fea0003800000 */
[----:B------:R-:W-:-:S13]  /*03b0*/  LOP3.LUT P0, RZ, R9, 0x7fffffff, R8, 0xc8, !PT ;  /* 0x7fffffff09ff7812 */ /* 0x000fda000780c808 */
[----:B------:R-:W-:Y:S05]  /*03c0*/  @!P0 BRA `(.L_x_71) ;  /* 0x00000004003c8947 */ /* 0x000fea0003800000 */
[C---:B------:R-:W-:Y:S02]  /*03d0*/  FSETP.NEU.FTZ.AND P2, PT, |R0|.reuse, +INF , PT ;  /* 0x7f8000000000780b */ /* 0x040fe40003f5d200 */
[----:B------:R-:W-:Y:S02]  /*03e0*/  FSETP.NEU.FTZ.AND P1, PT, |R3|, +INF , PT ;  /* 0x7f8000000300780b */ /* 0x000fe40003f3d200 */
[----:B------:R-:W-:-:S11]  /*03f0*/  FSETP.NEU.FTZ.AND P0, PT, |R0|, +INF , PT ;  /* 0x7f8000000000780b */ /* 0x000fd60003f1d200 */
[----:B------:R-:W-:Y:S05]  /*0400*/  @!P1 BRA !P2, `(.L_x_71) ;  /* 0x00000004002c9947 */ /* 0x000fea0005000000 */
[----:B------:R-:W-:-:S04]  /*0410*/  LOP3.LUT P2, RZ, R8, 0x7fffffff, RZ, 0xc0, !PT ;  /* 0x7fffffff08ff7812 */ /* 0x000fc8000784c0ff */
[----:B------:R-:W-:-:S13]  /*0420*/  PLOP3.LUT P1, PT, P1, P2, PT, 0x2f, 0xf2 ;  /* 0x0000000000f2781c */ /* 0x000fda0000f24577 */
[----:B------:R-:W-:Y:S05]  /*0430*/  @P1 BRA `(.L_x_72) ;  /* 0x0000000400181947 */ /* 0x000fea0003800000 */
[----:B------:R-:W-:-:S04]  /*0440*/  LOP3.LUT P1, RZ, R9, 0x7fffffff, RZ, 0xc0, !PT ;  /* 0x7fffffff09ff7812 */ /* 0x000fc8000782c0ff */
[----:B------:R-:W-:-:S13]  /*0450*/  PLOP3.LUT P0, PT, P0, P1, PT, 0x2f, 0xf2 ;  /* 0x0000000000f2781c */ /* 0x000fda0000702577 */
[----:B------:R-:W-:Y:S05]  /*0460*/  @P0 BRA `(.L_x_73) ;  /* 0x0000000400000947 */ /* 0x000fea0003800000 */
[----:B------:R-:W-:Y:S02]  /*0470*/  ISETP.GE.AND P0, PT, R11, RZ, PT ;  /* 0x000000ff0b00720c */ /* 0x000fe40003f06270 */
[----:B------:R-:W-:-:S11]  /*0480*/  ISETP.GE.AND P1, PT, R12, RZ, PT ;  /* 0x000000ff0c00720c */ /* 0x000fd60003f26270 */
[----:B------:R-:W-:Y:S02]  /*0490*/  @P0 IMAD.MOV.U32 R10, RZ, RZ, RZ ;  /* 0x000000ffff0a0224 */ /* 0x000fe400078e00ff */
[----:B------:R-:W-:Y:S01]  /*04a0*/  @!P0 FFMA R8, R0, 1.84467440737095516160e+19, RZ ;  /* 0x5f80000000088823 */ /* 0x000fe200000000ff */
[----:B------:R-:W-:Y:S02]  /*04b0*/  @!P0 IMAD.MOV.U32 R10, RZ, RZ, -0x40 ;  /* 0xffffffc0ff0a8424 */ /* 0x000fe400078e00ff */
[----:B------:R-:W-:Y:S02]  /*04c0*/  @!P1 FFMA R9, R3, 1.84467440737095516160e+19, RZ ;  /* 0x5f80000003099823 */ /* 0x000fe400000000ff */
[----:B------:R-:W-:-:S07]  /*04d0*/  @!P1 VIADD R10, R10, 0x40 ;  /* 0x000000400a0a9836 */ /* 0x000fce0000000000 */
.L_x_69:
[----:B------:R-:W-:Y:S01]  /*04e0*/  LEA R0, R7, 0xc0800000, 0x17 ;  /* 0xc080000007007811 */ /* 0x000fe200078eb8ff */
[----:B------:R-:W-:Y:S01]  /*04f0*/  VIADD R6, R6, 0xffffff81 ;  /* 0xffffff8106067836 */ /* 0x000fe20000000000 */
[----:B------:R-:W-:Y:S03]  /*0500*/  BSSY.RECONVERGENT B2, `(.L_x_74) ;  /* 0x0000035000027945 */ /* 0x000fe60003800200 */
[----:B------:R-:W-:Y:S01]  /*0510*/  IMAD.IADD R9, R9, 0x1, -R0 ;  /* 0x0000000109097824 */ /* 0x000fe200078e0a00 */
[C---:B------:R-:W-:Y:S01]  /*0520*/  IADD3 R7, PT, PT, R6.reuse, 0x7f, -R7 ;  /* 0x0000007f06077810 */ /* 0x040fe20007ffe807 */
[----:B------:R-:W-:Y:S02]  /*0530*/  IMAD R0, R6, -0x800000, R8 ;  /* 0xff80000006007824 */ /* 0x000fe400078e0208 */
[----:B------:R-:W0:Y:S01]  /*0540*/  MUFU.RCP R3, R9 ;  /* 0x0000000900037308 */ /* 0x000e220000001000 */
[----:B------:R-:W-:Y:S01]  /*0550*/  FADD.FTZ R11, -R9, -RZ ;  /* 0x800000ff090b7221 */ /* 0x000fe20000010100 */
[----:B------:R-:W-:-:S03]  /*0560*/  IMAD.IADD R7, R7, 0x1, R10 ;  /* 0x0000000107077824 */ /* 0x000fc600078e020a */
[----:B0-----:R-:W-:-:S04]  /*0570*/  FFMA R12, R3, R11, 1 ;  /* 0x3f800000030c7423 */ /* 0x001fc8000000000b */
[----:B------:R-:W-:-:S04]  /*0580*/  FFMA R12, R3, R12, R3 ;  /* 0x0000000c030c7223 */ /* 0x000fc80000000003 */
[----:B------:R-:W-:-:S04]  /*0590*/  FFMA R3, R0, R12, RZ ;  /* 0x0000000c00037223 */ /* 0x000fc800000000ff */
[----:B------:R-:W-:-:S04]  /*05a0*/  FFMA R8, R11, R3, R0 ;  /* 0x000000030b087223 */ /* 0x000fc80000000000 */
[----:B------:R-:W-:-:S04]  /*05b0*/  FFMA R13, R12, R8, R3 ;  /* 0x000000080c0d7223 */ /* 0x000fc80000000003 */
[----:B------:R-:W-:-:S04]  /*05c0*/  FFMA R8, R11, R13, R0 ;  /* 0x0000000d0b087223 */ /* 0x000fc80000000000 */
[----:B------:R-:W-:-:S05]  /*05d0*/  FFMA R0, R12, R8, R13 ;  /* 0x000000080c007223 */ /* 0x000fca000000000d */
[----:B------:R-:W-:-:S04]  /*05e0*/  SHF.R.U32.HI R3, RZ, 0x17, R0 ;  /* 0x00000017ff037819 */ /* 0x000fc80000011600 */
[----:B------:R-:W-:-:S05]  /*05f0*/  LOP3.LUT R3, R3, 0xff, RZ, 0xc0, !PT ;  /* 0x000000ff03037812 */ /* 0x000fca00078ec0ff */
[----:B------:R-:W-:-:S04]  /*0600*/  IMAD.IADD R9, R3, 0x1, R7 ;  /* 0x0000000103097824 */ /* 0x000fc800078e0207 */
[----:B------:R-:W-:-:S05]  /*0610*/  VIADD R3, R9, 0xffffffff ;  /* 0xffffffff09037836 */ /* 0x000fca0000000000 */
[----:B------:R-:W-:-:S13]  /*0620*/  ISETP.GE.U32.AND P0, PT, R3, 0xfe, PT ;  /* 0x000000fe0300780c */ /* 0x000fda0003f06070 */
[----:B------:R-:W-:Y:S05]  /*0630*/  @!P0 BRA `(.L_x_75) ;  /* 0x0000000000808947 */ /* 0x000fea0003800000 */
[----:B------:R-:W-:-:S13]  /*0640*/  ISETP.GT.AND P0, PT, R9, 0xfe, PT ;  /* 0x000000fe0900780c */ /* 0x000fda0003f04270 */
[----:B------:R-:W-:Y:S05]  /*0650*/  @P0 BRA `(.L_x_76) ;  /* 0x00000000006c0947 */ /* 0x000fea0003800000 */
[----:B------:R-:W-:-:S13]  /*0660*/  ISETP.GE.AND P0, PT, R9, 0x1, PT ;  /* 0x000000010900780c */ /* 0x000fda0003f06270 */
[----:B------:R-:W-:Y:S05]  /*0670*/  @P0 BRA `(.L_x_77) ;  /* 0x0000000000740947 */ /* 0x000fea0003800000 */
[----:B------:R-:W-:Y:S02]  /*0680*/  ISETP.GE.AND P0, PT, R9, -0x18, PT ;  /* 0xffffffe80900780c */ /* 0x000fe40003f06270 */
[----:B------:R-:W-:-:S11]  /*0690*/  LOP3.LUT R0, R0, 0x80000000, RZ, 0xc0, !PT ;  /* 0x8000000000007812 */ /* 0x000fd600078ec0ff */
[----:B------:R-:W-:Y:S05]  /*06a0*/  @!P0 BRA `(.L_x_77) ;  /* 0x0000000000688947 */ /* 0x000fea0003800000 */
[CCC-:B------:R-:W-:Y:S01]  /*06b0*/  FFMA.RZ R3, R12.reuse, R8.reuse, R13.reuse ;  /* 0x000000080c037223 */ /* 0x1c0fe2000000c00d */
[CCC-:B------:R-:W-:Y:S01]  /*06c0*/  FFMA.RM R6, R12.reuse, R8.reuse, R13.reuse ;  /* 0x000000080c067223 */ /* 0x1c0fe2000000400d */
[C---:B------:R-:W-:Y:S02]  /*06d0*/  ISETP.NE.AND P2, PT, R9.reuse, RZ, PT ;  /* 0x000000ff0900720c */ /* 0x040fe40003f45270 */
[----:B------:R-:W-:Y:S02]  /*06e0*/  ISETP.NE.AND P1, PT, R9, RZ, PT ;  /* 0x000000ff0900720c */ /* 0x000fe40003f25270 */
[----:B------:R-:W-:Y:S01]  /*06f0*/  LOP3.LUT R7, R3, 0x7fffff, RZ, 0xc0, !PT ;  /* 0x007fffff03077812 */ /* 0x000fe200078ec0ff */
[----:B------:R-:W-:Y:S01]  /*0700*/  FFMA.RP R3, R12, R8, R13 ;  /* 0x000000080c037223 */ /* 0x000fe2000000800d */
[----:B------:R-:W-:Y:S02]  /*0710*/  VIADD R8, R9, 0x20 ;  /* 0x0000002009087836 */ /* 0x000fe40000000000 */
[----:B------:R-:W-:Y:S01]  /*0720*/  LOP3.LUT R7, R7, 0x800000, RZ, 0xfc, !PT ;  /* 0x0080000007077812 */ /* 0x000fe200078efcff */
[----:B------:R-:W-:Y:S01]  /*0730*/  IMAD.MOV R9, RZ, RZ, -R9 ;  /* 0x000000ffff097224 */ /* 0x000fe200078e0a09 */
[----:B------:R-:W-:-:S02]  /*0740*/  FSETP.NEU.FTZ.AND P0, PT, R3, R6, PT ;  /* 0x000000060300720b */ /* 0x000fc40003f1d000 */
[----:B------:R-:W-:Y:S02]  /*0750*/  SHF.L.U32 R8, R7, R8, RZ ;  /* 0x0000000807087219 */ /* 0x000fe400000006ff */
[----:B------:R-:W-:Y:S02]  /*0760*/  SEL R6, R9, RZ, P2 ;  /* 0x000000ff09067207 */ /* 0x000fe40001000000 */
[----:B------:R-:W-:Y:S02]  /*0770*/  ISETP.NE.AND P1, PT, R8, RZ, P1 ;  /* 0x000000ff0800720c */ /* 0x000fe40000f25270 */
[----:B------:R-:W-:Y:S02]  /*0780*/  SHF.R.U32.HI R6, RZ, R6, R7 ;  /* 0x00000006ff067219 */ /* 0x000fe40000011607 */
[----:B------:R-:W-:Y:S02]  /*0790*/  PLOP3.LUT P0, PT, P0, P1, PT, 0xf8, 0x8f ;  /* 0x00000000008f781c */ /* 0x000fe40000703f70 */
[----:B------:R-:W-:-:S02]  /*07a0*/  SHF.R.U32.HI R8, RZ, 0x1, R6 ;  /* 0x00000001ff087819 */ /* 0x000fc40000011606 */
[----:B------:R-:W-:-:S04]  /*07b0*/  SEL R3, RZ, 0x1, !P0 ;  /* 0x00000001ff037807 */ /* 0x000fc80004000000 */
[----:B------:R-:W-:-:S04]  /*07c0*/  LOP3.LUT R3, R3, 0x1, R8, 0xf8, !PT ;  /* 0x0000000103037812 */ /* 0x000fc800078ef808 */
[----:B------:R-:W-:-:S05]  /*07d0*/  LOP3.LUT R3, R3, R6, RZ, 0xc0, !PT ;  /* 0x0000000603037212 */ /* 0x000fca00078ec0ff */
[----:B------:R-:W-:-:S05]  /*07e0*/  IMAD.IADD R3, R8, 0x1, R3 ;  /* 0x0000000108037824 */ /* 0x000fca00078e0203 */
[----:B------:R-:W-:Y:S01]  /*07f0*/  LOP3.LUT R0, R3, R0, RZ, 0xfc, !PT ;  /* 0x0000000003007212 */ /* 0x000fe200078efcff */
[----:B------:R-:W-:Y:S06]  /*0800*/  BRA `(.L_x_77) ;  /* 0x0000000000107947 */ /* 0x000fec0003800000 */
.L_x_76:
[----:B------:R-:W-:-:S04]  /*0810*/  LOP3.LUT R0, R0, 0x80000000, RZ, 0xc0, !PT ;  /* 0x8000000000007812 */ /* 0x000fc800078ec0ff */
[----:B------:R-:W-:Y:S01]  /*0820*/  LOP3.LUT R0, R0, 0x7f800000, RZ, 0xfc, !PT ;  /* 0x7f80000000007812 */ /* 0x000fe200078efcff */
[----:B------:R-:W-:Y:S06]  /*0830*/  BRA `(.L_x_77) ;  /* 0x0000000000047947 */ /* 0x000fec0003800000 */
.L_x_75:
[----:B------:R-:W-:-:S07]  /*0840*/  IMAD R0, R7, 0x800000, R0 ;  /* 0x0080000007007824 */ /* 0x000fce00078e0200 */
.L_x_77:
[----:B------:R-:W-:Y:S05]  /*0850*/  BSYNC.RECONVERGENT B2 ;  /* 0x0000000000027941 */ /* 0x000fea0003800200 */
.L_x_74:
[----:B------:R-:W-:Y:S05]  /*0860*/  BRA `(.L_x_78) ;  /* 0x0000000000207947 */ /* 0x000fea0003800000 */
.L_x_73:
[----:B------:R-:W-:-:S04]  /*0870*/  LOP3.LUT R0, R9, 0x80000000, R8, 0x48, !PT ;  /* 0x8000000009007812 */ /* 0x000fc800078e4808 */
[----:B------:R-:W-:Y:S01]  /*0880*/  LOP3.LUT R0, R0, 0x7f800000, RZ, 0xfc, !PT ;  /* 0x7f80000000007812 */ /* 0x000fe200078efcff */
[----:B------:R-:W-:Y:S06]  /*0890*/  BRA `(.L_x_78) ;  /* 0x0000000000147947 */ /* 0x000fec0003800000 */
.L_x_72:
[----:B------:R-:W-:Y:S01]  /*08a0*/  LOP3.LUT R0, R9, 0x80000000, R8, 0x48, !PT ;  /* 0x8000000009007812 */ /* 0x000fe200078e4808 */
[----:B------:R-:W-:Y:S06]  /*08b0*/  BRA `(.L_x_78) ;  /* 0x00000000000c7947 */ /* 0x000fec0003800000 */
.L_x_71:
[----:B------:R-:W0:Y:S01]  /*08c0*/  MUFU.RSQ R0, -QNAN ;  /* 0xffc0000000007908 */ /* 0x000e220000001400 */
[----:B------:R-:W-:Y:S05]  /*08d0*/  BRA `(.L_x_78) ;  /* 0x0000000000047947 */ /* 0x000fea0003800000 */
.L_x_70:
[----:B------:R-:W-:-:S07]  /*08e0*/  FADD.FTZ R0, R0, R3 ;  /* 0x0000000300007221 */ /* 0x000fce0000010000 */
.L_x_78:
[----:B------:R-:W-:Y:S05]  /*08f0*/  BSYNC.RECONVERGENT B1 ;  /* 0x0000000000017941 */ /* 0x000fea0003800200 */
.L_x_68:
[----:B------:R-:W-:Y:S02]  /*0900*/  IMAD.MOV.U32 R6, RZ, RZ, R4 ;  /* 0x000000ffff067224 */ /* 0x000fe400078e0004 */
[----:B------:R-:W-:-:S04]  /*0910*/  IMAD.MOV.U32 R7, RZ, RZ, 0x0 ;  /* 0x00000000ff077424 */ /* 0x000fc800078e00ff */
[----:B0-----:R-:W-:Y:S05]  /*0920*/  RET.REL.NODEC R6 `(labelPixelsRowed) ;  /* 0xfffffff406b47950 */ /* 0x001fea0003c3ffff */
.L_x_79:
        /* <DEDUP_REMOVED lines=13> */
.L_x_136:


//--------------------- .text.labelComponentsSharedWithConnections --------------------------
	.section	.text.labelComponentsSharedWithConnections,"ax",@progbits
	.align	128
        .global         labelComponentsSharedWithConnections
        .type           labelComponentsSharedWithConnections,@function
        .size           labelComponentsSharedWithConnections,(.L_x_149 - labelComponentsSharedWithConnections)
        .other          labelComponentsSharedWithConnections,@"STO_CUDA_ENTRY STV_DEFAULT"
labelComponentsSharedWithConnections:
.text.labelComponentsSharedWithConnections:
        /* <DEDUP_REMOVED lines=15> */
[----:B--2---:R-:W-:Y:S02]  /*00f0*/  ISETP.GE.U32.AND P0, PT, R7, R2, PT ;  /* 0x000000020700720c */ /* 0x004fe40003f06070 */
[----:B------:R-:W-:-:S05]  /*0100*/  VIADD R9, R13, UR6 ;  /* 0x000000060d097c36 */ /* 0x000fca0008000000 */
[----:B------:R-:W-:-:S13]  /*0110*/  ISETP.GE.U32.OR P0, PT, R9, R3, P0 ;  /* 0x000000030900720c */ /* 0x000fda0000706470 */
[----:B------:R-:W-:Y:S05]  /*0120*/  @P0 EXIT ;  /* 0x000000000000094d */ /* 0x000fea0003800000 */
[----:B------:R-:W0:Y:S01]  /*0130*/  S2R R11, SR_CgaCtaId ;  /* 0x00000000000b7919 */ /* 0x000e220000008800 */
[----:B------:R-:W-:Y:S01]  /*0140*/  ISETP.NE.AND P0, PT, R13, 0x1f, PT ;  /* 0x0000001f0d00780c */ /* 0x000fe20003f05270 */
[----:B------:R-:W-:Y:S01]  /*0150*/  BSSY.RECONVERGENT B1, `(.L_x_80) ;  /* 0x0000059000017945 */ /* 0x000fe20003800200 */
[----:B------:R-:W-:Y:S01]  /*0160*/  MOV R0, 0x400 ;  /* 0x0000040000007802 */ /* 0x000fe20000000f00 */
[----:B------:R-:W1:Y:S02]  /*0170*/  LDCU.64 UR8, c[0x0][0x358] ;  /* 0x00006b00ff0877ac */ /* 0x000e640008000a00 */
[----:B------:R-:W-:Y:S01]  /*0180*/  BSSY.RELIABLE B0, `(.L_x_81) ;  /* 0x000004f000007945 */ /* 0x000fe20003800100 */
[----:B0-----:R-:W-:-:S05]  /*0190*/  LEA R4, R11, R0, 0x18 ;  /* 0x000000000b047211 */ /* 0x001fca00078ec0ff */
[----:B------:R-:W-:Y:S02]  /*01a0*/  IMAD R0, R13, 0x88, R4 ;  /* 0x000000880d007824 */ /* 0x000fe400078e0204 */
[----:B-1----:R-:W-:Y:S05]  /*01b0*/  @!P0 BRA `(.L_x_82) ;  /* 0x0000000000688947 */ /* 0x002fea0003800000 */
[----:B------:R-:W-:-:S13]  /*01c0*/  ISETP.NE.AND P0, PT, R13, RZ, PT ;  /* 0x000000ff0d00720c */ /* 0x000fda0003f05270 */
[----:B------:R-:W-:Y:S05]  /*01d0*/  @P0 BRA `(.L_x_83) ;  /* 0x0000000000c00947 */ /* 0x000fea0003800000 */
[----:B------:R-:W-:-:S09]  /*01e0*/  UISETP.NE.AND UP0, UPT, UR5, URZ, UPT ;  /* 0x000000ff0500728c */ /* 0x000fd2000bf05270 */
[----:B------:R-:W-:Y:S05]  /*01f0*/  BRA.U !UP0, `(.L_x_83) ;  /* 0x0000000108b87547 */ /* 0x000fea000b800000 */
[----:B------:R-:W0:Y:S01]  /*0200*/  LDC.64 R10, c[0x0][0x380] ;  /* 0x0000e000ff0a7b82 */ /* 0x000e220000000a00 */
[----:B------:R-:W-:-:S06]  /*0210*/  UIADD3 UR7, UPT, UPT, UR6, -0x1, URZ ;  /* 0xffffffff06077890 */ /* 0x000fcc000fffe0ff */
[----:B------:R-:W-:-:S04]  /*0220*/  IMAD R3, R2, UR7, R7 ;  /* 0x0000000702037c24 */ /* 0x000fc8000f8e0207 */
[----:B0-----:R-:W-:-:S05]  /*0230*/  IMAD.WIDE R10, R3, 0x4, R10 ;  /* 0x00000004030a7825 */ /* 0x001fca00078e020a */
[----:B------:R-:W2:Y:S01]  /*0240*/  LDG.E R3, desc[UR8][R10.64] ;  /* 0x000000080a037981 */ /* 0x000ea2000c1e1900 */
[C---:B------:R-:W-:Y:S01]  /*0250*/  IMAD R6, R5.reuse, 0x4, R4 ;  /* 0x0000000405067824 */ /* 0x040fe200078e0204 */
[----:B------:R-:W-:Y:S01]  /*0260*/  ISETP.NE.AND P0, PT, R5, 0x1f, PT ;  /* 0x0000001f0500780c */ /* 0x000fe20003f05270 */
[----:B------:R-:W-:Y:S03]  /*0270*/  BSSY.RELIABLE B2, `(.L_x_84) ;  /* 0x000000c000027945 */ /* 0x000fe60003800100 */
[----:B--2---:R0:W-:Y:S09]  /*0280*/  STS [R6+0x4], R3 ;  /* 0x0000040306007388 */ /* 0x0041f20000000800 */
[----:B------:R-:W-:Y:S05]  /*0290*/  @!P0 BRA `(.L_x_85) ;  /* 0x00000000001c8947 */ /* 0x000fea0003800000 */
[----:B------:R-:W-:-:S13]  /*02a0*/  ISETP.NE.AND P0, PT, R5, RZ, PT ;  /* 0x000000ff0500720c */ /* 0x000fda0003f05270 */
[----:B------:R-:W-:Y:S05]  /*02b0*/  @!P0 BREAK.RELIABLE B2 ;  /* 0x0000000000028942 */ /* 0x000fea0003800100 */
[----:B------:R-:W-:Y:S05]  /*02c0*/  @!P0 BREAK.RELIABLE B0 ;  /* 0x0000000000008942 */ /* 0x000fea0003800100 */
[----:B------:R-:W-:Y:S05]  /*02d0*/  @P0 BRA `(.L_x_86) ;  /* 0x0000000000140947 */ /* 0x000fea0003800000 */
[----:B------:R-:W2:Y:S04]  /*02e0*/  LDG.E R11, desc[UR8][R10.64+-0x4] ;  /* 0xfffffc080a0b7981 */ /* 0x000ea8000c1e1900 */
[----:B--2---:R2:W-:Y:S01]  /*02f0*/  STS [R4], R11 ;  /* 0x0000000b04007388 */ /* 0x0045e20000000800 */
[----:B------:R-:W-:Y:S05]  /*0300*/  BRA `(.L_x_87) ;  /* 0x0000000000847947 */ /* 0x000fea0003800000 */
.L_x_85:
[----:B------:R-:W2:Y:S04]  /*0310*/  LDG.E R11, desc[UR8][R10.64+0x4] ;  /* 0x000004080a0b7981 */ /* 0x000ea8000c1e1900 */
[----:B--2---:R1:W-:Y:S02]  /*0320*/  STS [R4+0x84], R11 ;  /* 0x0000840b04007388 */ /* 0x0043e40000000800 */
.L_x_86:
[----:B------:R-:W-:Y:S05]  /*0330*/  BSYNC.RELIABLE B2 ;  /* 0x0000000000027941 */ /* 0x000fea0003800100 */
.L_x_84:
[----:B------:R-:W-:Y:S01]  /*0340*/  ISETP.EQ.AND P0, PT, R5, RZ, PT ;  /* 0x000000ff0500720c */ /* 0x000fe20003f02270 */
[----:B------:R-:W-:-:S12]  /*0350*/  BRA `(.L_x_88) ;  /* 0x00000000009c7947 */ /* 0x000fd80003800000 */
.L_x_82:
[----:B------:R-:W-:-:S06]  /*0360*/  UIADD3 UR7, UPT, UPT, UR6, 0x20, URZ ;  /* 0x0000002006077890 */ /* 0x000fcc000fffe0ff */
[----:B------:R-:W-:-:S13]  /*0370*/  ISETP.LE.AND P0, PT, R3, UR7, PT ;  /* 0x0000000703007c0c */ /* 0x000fda000bf03270 */
[----:B------:R-:W-:Y:S05]  /*0380*/  @P0 BRA `(.L_x_83) ;  /* 0x0000000000540947 */ /* 0x000fea0003800000 */
[----:B------:R-:W0:Y:S01]  /*0390*/  LDC.64 R10, c[0x0][0x380] ;  /* 0x0000e000ff0a7b82 */ /* 0x000e220000000a00 */
        /* <DEDUP_REMOVED lines=13> */
[----:B--2---:R1:W-:Y:S01]  /*0470*/  STS [R4+0x1188], R11 ;  /* 0x0011880b04007388 */ /* 0x0043e20000000800 */
[----:B------:R-:W-:Y:S05]  /*0480*/  BRA `(.L_x_87) ;  /* 0x0000000000247947 */ /* 0x000fea0003800000 */
.L_x_90:
[----:B------:R-:W2:Y:S04]  /*0490*/  LDG.E R11, desc[UR8][R10.64+0x4] ;  /* 0x000004080a0b7981 */ /* 0x000ea8000c1e1900 */
[----:B--2---:R1:W-:Y:S02]  /*04a0*/  STS [R4+0x120c], R11 ;  /* 0x00120c0b04007388 */ /* 0x0043e40000000800 */
.L_x_91:
[----:B------:R-:W-:Y:S05]  /*04b0*/  BSYNC.RELIABLE B3 ;  /* 0x0000000000037941 */ /* 0x000fea0003800100 */
.L_x_89:
[----:B------:R-:W-:Y:S01]  /*04c0*/  ISETP.EQ.AND P0, PT, R5, RZ, PT ;  /* 0x000000ff0500720c */ /* 0x000fe20003f02270 */
[----:B------:R-:W-:-:S12]  /*04d0*/  BRA `(.L_x_88) ;  /* 0x00000000003c7947 */ /* 0x000fd80003800000 */
.L_x_83:
[----:B------:R-:W-:Y:S02]  /*04e0*/  ISETP.NE.AND P1, PT, R5, RZ, PT ;  /* 0x000000ff0500720c */ /* 0x000fe40003f25270 */
[----:B------:R-:W-:-:S11]  /*04f0*/  PLOP3.LUT P0, PT, PT, PT, PT, 0x8, 0x80 ;  /* 0x000000000080781c */ /* 0x000fd60003f0e170 */
[----:B------:R-:W-:Y:S05]  /*0500*/  @!P1 BREAK.RELIABLE B0 ;  /* 0x0000000000009942 */ /* 0x000fea0003800100 */
[----:B------:R-:W-:Y:S05]  /*0510*/  @P1 BRA `(.L_x_88) ;  /* 0x00000000002c1947 */ /* 0x000fea0003800000 */
.L_x_87:
[----:B------:R-:W-:Y:S01]  /*0520*/  UIADD3 UR7, UPT, UPT, UR4, -0x1, URZ ;  /* 0xffffffff04077890 */ /* 0x000fe2000fffe0ff */
[----:B------:R-:W-:Y:S02]  /*0530*/  PLOP3.LUT P0, PT, PT, PT, PT, 0x80, 0x8 ;  /* 0x000000000008781c */ /* 0x000fe40003f0f070 */
[----:B------:R-:W-:Y:S01]  /*0540*/  PLOP3.LUT P1, PT, PT, PT, PT, 0x8, 0x80 ;  /* 0x000000000080781c */ /* 0x000fe20003f2e170 */
[----:B------:R-:W-:-:S09]  /*0550*/  UISETP.GE.AND UP0, UPT, UR7, URZ, UPT ;  /* 0x000000ff0700728c */ /* 0x000fd2000bf06270 */
[----:B------:R-:W-:Y:S05]  /*0560*/  BRA.U !UP0, `(.L_x_92) ;  /* 0x00000001085c7547 */ /* 0x000fea000b800000 */
[----:B-12---:R-:W1:Y:S01]  /*0570*/  LDC.64 R10, c[0x0][0x380] ;  /* 0x0000e000ff0a7b82 */ /* 0x006e620000000a00 */
[----:B0-----:R-:W-:-:S04]  /*0580*/  IMAD R3, R9, R2, UR7 ;  /* 0x0000000709037e24 */ /* 0x001fc8000f8e0202 */
[----:B-1----:R-:W-:-:S06]  /*0590*/  IMAD.WIDE R10, R3, 0x4, R10 ;  /* 0x00000004030a7825 */ /* 0x002fcc00078e020a */
[----:B------:R-:W2:Y:S04]  /*05a0*/  LDG.E R11, desc[UR8][R10.64] ;  /* 0x000000080a0b7981 */ /* 0x000ea8000c1e1900 */
[----:B--2---:R3:W-:Y:S01]  /*05b0*/  STS [R0+0x88], R11 ;  /* 0x0000880b00007388 */ /* 0x0047e20000000800 */
[----:B------:R-:W-:Y:S05]  /*05c0*/  BRA `(.L_x_92) ;  /* 0x0000000000447947 */ /* 0x000fea0003800000 */
.L_x_88:
[----:B------:R-:W-:Y:S02]  /*05d0*/  ISETP.NE.AND P2, PT, R5, 0x1f, PT ;  /* 0x0000001f0500780c */ /* 0x000fe40003f45270 */
[----:B------:R-:W-:-:S11]  /*05e0*/  PLOP3.LUT P1, PT, PT, PT, PT, 0x8, 0x80 ;  /* 0x000000000080781c */ /* 0x000fd60003f2e170 */
[----:B------:R-:W-:Y:S05]  /*05f0*/  @P2 BREAK.RELIABLE B0 ;  /* 0x0000000000002942 */ /* 0x000fea0003800100 */
[----:B------:R-:W-:Y:S05]  /*0600*/  @P2 BRA `(.L_x_92) ;  /* 0x0000000000342947 */ /* 0x000fea0003800000 */
[----:B------:R-:W-:Y:S01]  /*0610*/  UIADD3 UR7, UPT, UPT, UR4, 0x20, URZ ;  /* 0x0000002004077890 */ /* 0x000fe2000fffe0ff */
[----:B------:R-:W-:-:S05]  /*0620*/  PLOP3.LUT P1, PT, PT, PT, PT, 0x80, 0x8 ;  /* 0x000000000008781c */ /* 0x000fca0003f2f070 */
[----:B------:R-:W-:Y:S01]  /*0630*/  ISETP.LE.AND P2, PT, R2, UR7, PT ;  /* 0x0000000702007c0c */ /* 0x000fe2000bf43270 */
[----:B0-----:R-:W-:-:S12]  /*0640*/  IMAD.U32 R3, RZ, RZ, UR7 ;  /* 0x00000007ff037e24 */ /* 0x001fd8000f8e00ff */
[----:B------:R-:W-:Y:S05]  /*0650*/  @P2 BREAK.RELIABLE B0 ;  /* 0x0000000000002942 */ /* 0x000fea0003800100 */
[----:B------:R-:W-:Y:S05]  /*0660*/  @P2 BRA `(.L_x_92) ;  /* 0x00000000001c2947 */ /* 0x000fea0003800000 */
[----:B------:R-:W-:Y:S05]  /*0670*/  BSYNC.RELIABLE B0 ;  /* 0x0000000000007941 */ /* 0x000fea0003800100 */
.L_x_81:
[----:B-1----:R-:W0:Y:S01]  /*0680*/  LDC.64 R10, c[0x0][0x380] ;  /* 0x0000e000ff0a7b82 */ /* 0x002e220000000a00 */
[----:B------:R-:W-:-:S06]  /*0690*/  UIADD3 UR7, UPT, UPT, UR4, 0x20, URZ ;  /* 0x0000002004077890 */ /* 0x000fcc000fffe0ff */
[----:B------:R-:W-:-:S04]  /*06a0*/  IMAD R3, R9, R2, UR7 ;  /* 0x0000000709037e24 */ /* 0x000fc8000f8e0202 */
[----:B0-----:R-:W-:-:S06]  /*06b0*/  IMAD.WIDE R10, R3, 0x4, R10 ;  /* 0x00000004030a7825 */ /* 0x001fcc00078e020a */
[----:B------:R-:W2:Y:S04]  /*06c0*/  LDG.E R11, desc[UR8][R10.64] ;  /* 0x000000080a0b7981 */ /* 0x000ea8000c1e1900 */
[----:B--2---:R4:W-:Y:S02]  /*06d0*/  STS [R0+0x10c], R11 ;  /* 0x00010c0b00007388 */ /* 0x0049e40000000800 */
.L_x_92:
[----:B------:R-:W-:Y:S05]  /*06e0*/  BSYNC.RECONVERGENT B1 ;  /* 0x0000000000017941 */ /* 0x000fea0003800200 */
.L_x_80:
[----:B------:R-:W-:Y:S05]  /*06f0*/  WARPSYNC.ALL ;  /* 0x0000000000007948 */ /* 0x000fea0003800000 */
[----:B-1234-:R-:W0:Y:S01]  /*0700*/  LDC.64 R10, c[0x0][0x380] ;  /* 0x0000e000ff0a7b82 */ /* 0x01ee220000000a00 */
[----:B------:R-:W-:-:S04]  /*0710*/  IMAD R2, R9, R2, R7 ;  /* 0x0000000209027224 */ /* 0x000fc800078e0207 */
[----:B0-----:R-:W-:-:S06]  /*0720*/  IMAD.WIDE.U32 R6, R2, 0x4, R10 ;  /* 0x0000000402067825 */ /* 0x001fcc00078e000a */
[----:B------:R-:W2:Y:S01]  /*0730*/  LDG.E R6, desc[UR8][R6.64] ;  /* 0x0000000806067981 */ /* 0x000ea2000c1e1900 */
[----:B------:R-:W-:Y:S01]  /*0740*/  IMAD R9, R5, 0x4, R0 ;  /* 0x0000000405097824 */ /* 0x000fe200078e0200 */
[----:B------:R-:W-:Y:S01]  /*0750*/  BSSY.RECONVERGENT B1, `(.L_x_93) ;  /* 0x000001a000017945 */ /* 0x000fe20003800200 */
[----:B------:R-:W-:-:S04]  /*0760*/  VIADD R4, R0, 0x88 ;  /* 0x0000008800047836 */ /* 0x000fc80000000000 */
[----:B------:R-:W-:Y:S01]  /*0770*/  IMAD R5, R5, 0x4, R4 ;  /* 0x0000000405057824 */ /* 0x000fe200078e0204 */
[----:B--2---:R-:W-:Y:S01]  /*0780*/  STS [R9+0x8c], R6 ;  /* 0x00008c0609007388 */ /* 0x004fe20000000800 */
[----:B------:R-:W-:Y:S06]  /*0790*/  BAR.SYNC.DEFER_BLOCKING 0x0 ;  /* 0x0000000000007b1d */ /* 0x000fec0000010000 */
[----:B------:R-:W0:Y:S04]  /*07a0*/  LDS R3, [R9+0x8c] ;  /* 0x00008c0009037984 */ /* 0x000e280000000800 */
[----:B0-----:R0:W1:Y:S01]  /*07b0*/  SHFL.DOWN PT, R8, R3, 0x1, 0x1f ;  /* 0x08201f0003087f89 */ /* 0x00106200000e0000 */
[----:B------:R-:W-:-:S02]  /*07c0*/  ISETP.GT.AND P3, PT, R3, -0x1, PT ;  /* 0xffffffff0300780c */ /* 0x000fc40003f64270 */
[----:B------:R-:W-:Y:S01]  /*07d0*/  LOP3.LUT P2, RZ, R3, 0x20000000, RZ, 0xc0, !PT ;  /* 0x2000000003ff7812 */ /* 0x000fe2000784c0ff */
[----:B------:R0:W2:Y:S10]  /*07e0*/  @P1 LDS R8, [R0+0x10c] ;  /* 0x00010c0000081984 */ /* 0x0000b40000000800 */
[----:B0-----:R-:W-:Y:S05]  /*07f0*/  @P3 BRA `(.L_x_94) ;  /* 0x00000000003c3947 */ /* 0x001fea0003800000 */
[----:B-12---:R-:W-:Y:S02]  /*0800*/  LOP3.LUT R10, R8, 0xfffffff, RZ, 0xc0, !PT ;  /* 0x0fffffff080a7812 */ /* 0x006fe400078ec0ff */
[----:B------:R-:W-:-:S04]  /*0810*/  LOP3.LUT R4, R3, 0xfffffff, RZ, 0xc0, !PT ;  /* 0x0fffffff03047812 */ /* 0x000fc800078ec0ff */
        /* <DEDUP_REMOVED lines=10> */
[----:B-1----:R0:W-:Y:S01]  /*08c0*/  @P1 REDG.E.OR.STRONG.GPU desc[UR8][R6.64], R9 ;  /* 0x000000090600198e */ /* 0x0021e2000f12e108 */
[----:B------:R-:W-:-:S05]  /*08d0*/  LOP3.LUT R4, R10, 0xf0000000, R3, 0xf8, !PT ;  /* 0xf00000000a047812 */ /* 0x000fca00078ef803 */
[----:B------:R0:W-:Y:S02]  /*08e0*/  STS [R5+0x4], R4 ;  /* 0x0000040405007388 */ /* 0x0001e40000000800 */
.L_x_94:
[----:B------:R-:W-:Y:S05]  /*08f0*/  BSYNC.RECONVERGENT B1 ;  /* 0x0000000000017941 */ /* 0x000fea0003800200 */
.L_x_93:
[----:B------:R-:W-:Y:S04]  /*0900*/  BSSY.RECONVERGENT B1, `(.L_x_95) ;  /* 0x0000012000017945 */ /* 0x000fe80003800200 */
[----:B------:R-:W-:Y:S05]  /*0910*/  @!P2 BRA `(.L_x_96) ;  /* 0x000000000040a947 */ /* 0x000fea0003800000 */
[----:B0-----:R-:W0:Y:S01]  /*0920*/  LDS R4, [R5+0x8c] ;  /* 0x00008c0005047984 */ /* 0x001e220000000800 */
[----:B------:R-:W-:Y:S02]  /*0930*/  LOP3.LUT R7, R3, 0xfffffff, RZ, 0xc0, !PT ;  /* 0x0fffffff03077812 */ /* 0x000fe400078ec0ff */
[----:B0-----:R-:W-:-:S04]  /*0940*/  LOP3.LUT R4, R4, 0xfffffff, RZ, 0xc0, !PT ;  /* 0x0fffffff04047812 */ /* 0x001fc800078ec0ff */
[----:B------:R-:W-:-:S13]  /*0950*/  ISETP.GE.U32.AND P1, PT, R7, R4, PT ;  /* 0x000000040700720c */ /* 0x000fda0003f26070 */
[----:B------:R-:W-:Y:S05]  /*0960*/  @P1 BRA `(.L_x_96) ;  /* 0x00000000002c1947 */ /* 0x000fea0003800000 */
[----:B------:R-:W0:Y:S01]  /*0970*/  S2R R9, SR_LANEID ;  /* 0x0000000000097919 */ /* 0x000e220000000000 */
[----:B-12---:R-:W-:Y:S01]  /*0980*/  IMAD.MOV.U32 R8, RZ, RZ, 0x1 ;  /* 0x00000001ff087424 */ /* 0x006fe200078e00ff */
[----:B------:R-:W1:Y:S01]  /*0990*/  LDC.64 R6, c[0x0][0x3a0] ;  /* 0x0000e800ff067b82 */ /* 0x000e620000000a00 */
[----:B------:R-:W-:-:S07]  /*09a0*/  VOTEU.ANY UR4, UPT, PT ;  /* 0x0000000000047886 */ /* 0x000fce00038e0100 */
[----:B------:R-:W2:Y:S01]  /*09b0*/  REDUX.OR UR5, R8 ;  /* 0x00000000080573c4 */ /* 0x000ea20000004000 */
[----:B------:R-:W-:-:S06]  /*09c0*/  UFLO.U32 UR4, UR4 ;  /* 0x00000004000472bd */ /* 0x000fcc00080e0000 */
[----:B0-----:R-:W-:Y:S01]  /*09d0*/  ISETP.EQ.U32.AND P1, PT, R9, UR4, PT ;  /* 0x0000000409007c0c */ /* 0x001fe2000bf22070 */
[----:B--2---:R-:W-:-:S12]  /*09e0*/  IMAD.U32 R9, RZ, RZ, UR5 ;  /* 0x00000005ff097e24 */ /* 0x004fd8000f8e00ff */
[----:B-1----:R3:W-:Y:S01]  /*09f0*/  @P1 REDG.E.OR.STRONG.GPU desc[UR8][R6.64], R9 ;  /* 0x000000090600198e */ /* 0x0027e2000f12e108 */
[----:B------:R-:W-:-:S05]  /*0a00*/  LOP3.LUT R4, R4, 0xf0000000, R3, 0xf8, !PT ;  /* 0xf000000004047812 */ /* 0x000fca00078ef803 */
[----:B------:R3:W-:Y:S02]  /*0a10*/  STS [R5+0x4], R4 ;  /* 0x0000040405007388 */ /* 0x0007e40000000800 */
.L_x_96:
[----:B------:R-:W-:Y:S05]  /*0a20*/  BSYNC.RECONVERGENT B1 ;  /* 0x0000000000017941 */ /* 0x000fea0003800200 */
.L_x_95:
[----:B------:R-:W-:Y:S01]  /*0a30*/  BAR.SYNC.DEFER_BLOCKING 0x0 ;  /* 0x0000000000007b1d */ /* 0x000fe20000010000 */
[C---:B------:R-:W-:Y:S02]  /*0a40*/  LOP3.LUT P2, RZ, R3.reuse, 0x40000000, RZ, 0xc0, !PT ;  /* 0x4000000003ff7812 */ /* 0x040fe4000784c0ff */
[----:B------:R-:W-:-:S03]  /*0a50*/  LOP3.LUT P1, RZ, R3, 0x10000000, RZ, 0xc0, !PT ;  /* 0x1000000003ff7812 */ /* 0x000fc6000782c0ff */
[----:B------:R-:W-:Y:S01]  /*0a60*/  BSSY.RECONVERGENT B1, `(.L_x_97) ;  /* 0x0000013000017945 */ /* 0x000fe20003800200 */
[----:B0--3--:R0:W3:Y:S04]  /*0a70*/  SHFL.UP PT, R4, R3, 0x1, RZ ;  /* 0x0420000003047989 */ /* 0x0090e800000e00ff */
[----:B------:R0:W4:Y:S03]  /*0a80*/  @P0 LDS R4, [R0+0x88] ;  /* 0x0000880000040984 */ /* 0x0001260000000800 */
[----:B------:R-:W-:Y:S05]  /*0a90*/  @!P2 BRA `(.L_x_98) ;  /* 0x00000000003ca947 */ /* 0x000fea0003800000 */
[----:B---34-:R-:W-:Y:S02]  /*0aa0*/  LOP3.LUT R4, R4, 0xfffffff, RZ, 0xc0, !PT ;  /* 0x0fffffff04047812 */ /* 0x018fe400078ec0ff */
[----:B------:R-:W-:-:S04]  /*0ab0*/  LOP3.LUT R7, R3, 0xfffffff, RZ, 0xc0, !PT ;  /* 0x0fffffff03077812 */ /* 0x000fc800078ec0ff */
[----:B------:R-:W-:-:S13]  /*0ac0*/  ISETP.GE.U32.AND P0, PT, R7, R4, PT ;  /* 0x000000040700720c */ /* 0x000fda0003f06070 */
[----:B------:R-:W-:Y:S05]  /*0ad0*/  @P0 BRA `(.L_x_98) ;  /* 0x00000000002c0947 */ /* 0x000fea0003800000 */
[----:B0-----:R-:W0:Y:S01]  /*0ae0*/  S2R R0, SR_LANEID ;  /* 0x0000000000007919 */ /* 0x001e220000000000 */
[----:B-12---:R-:W-:Y:S01]  /*0af0*/  IMAD.MOV.U32 R8, RZ, RZ, 0x1 ;  /* 0x00000001ff087424 */ /* 0x006fe200078e00ff */
        /* <DEDUP_REMOVED lines=9> */
.L_x_98:
[----:B------:R-:W-:Y:S05]  /*0b90*/  BSYNC.RECONVERGENT B1 ;  /* 0x0000000000017941 */ /* 0x000fea0003800200 */
.L_x_97:
[----:B------:R-:W-:Y:S04]  /*0ba0*/  BSSY.RECONVERGENT B1, `(.L_x_99) ;  /* 0x0000012000017945 */ /* 0x000fe80003800200 */
[----:B------:R-:W-:Y:S05]  /*0bb0*/  @!P1 BRA `(.L_x_100) ;  /* 0x0000000000409947 */ /* 0x000fea0003800000 */
[----:B0-----:R-:W0:Y:S01]  /*0bc0*/  LDS R0, [R5+-0x84] ;  /* 0xffff7c0005007984 */ /* 0x001e220000000800 */
[----:B------:R-:W-:Y:S02]  /*0bd0*/  LOP3.LUT R7, R3, 0xfffffff, RZ, 0xc0, !PT ;  /* 0x0fffffff03077812 */ /* 0x000fe400078ec0ff */
[----:B0-----:R-:W-:-:S04]  /*0be0*/  LOP3.LUT R0, R0, 0xfffffff, RZ, 0xc0, !PT ;  /* 0x0fffffff00007812 */ /* 0x001fc800078ec0ff */
[----:B------:R-:W-:-:S13]  /*0bf0*/  ISETP.GE.U32.AND P0, PT, R7, R0, PT ;  /* 0x000000000700720c */ /* 0x000fda0003f06070 */
[----:B------:R-:W-:Y:S05]  /*0c00*/  @P0 BRA `(.L_x_100) ;  /* 0x00000000002c0947 */ /* 0x000fea0003800000 */
[----:B-12---:R-:W0:Y:S01]  /*0c10*/  S2R R8, SR_LANEID ;  /* 0x0000000000087919 */ /* 0x006e220000000000 */
[----:B---34-:R-:W-:Y:S01]  /*0c20*/  IMAD.MOV.U32 R4, RZ, RZ, 0x1 ;  /* 0x00000001ff047424 */ /* 0x018fe200078e00ff */
        /* <DEDUP_REMOVED lines=9> */
.L_x_100:
[----:B------:R-:W-:Y:S05]  /*0cc0*/  BSYNC.RECONVERGENT B1 ;  /* 0x0000000000017941 */ /* 0x000fea0003800200 */
.L_x_99:
[----:B------:R-:W-:Y:S08]  /*0cd0*/  BAR.SYNC.DEFER_BLOCKING 0x0 ;  /* 0x0000000000007b1d */ /* 0x000ff00000010000 */
[----:B0-----:R-:W0:Y:S01]  /*0ce0*/  LDC.64 R6, c[0x0][0x388] ;  /* 0x0000e200ff067b82 */ /* 0x001e220000000a00 */
[----:B------:R-:W5:Y:S01]  /*0cf0*/  LDS R5, [R5+0x4] ;  /* 0x0000040005057984 */ /* 0x000f620000000800 */
[----:B0-----:R-:W-:-:S05]  /*0d00*/  IMAD.WIDE R2, R2, 0x4, R6 ;  /* 0x0000000402027825 */ /* 0x001fca00078e0206 */
[----:B-----5:R-:W-:Y:S01]  /*0d10*/  STG.E desc[UR8][R2.64], R5 ;  /* 0x0000000502007986 */ /* 0x020fe2000c101908 */
[----:B------:R-:W-:Y:S05]  /*0d20*/  EXIT ;  /* 0x000000000000794d */ /* 0x000fea0003800000 */
.L_x_101:
        /* <DEDUP_REMOVED lines=13> */
.L_x_149:


//--------------------- .text.labelWithConnectionInfo --------------------------
	.section	.text.labelWithConnectionInfo,"ax",@progbits
	.align	128
        .global         labelWithConnectionInfo
        .type           labelWithConnectionInfo,@function
        .size           labelWithConnectionInfo,(.L_x_150 - labelWithConnectionInfo)
        .other          labelWithConnectionInfo,@"STO_CUDA_ENTRY STV_DEFAULT"
labelWithConnectionInfo:
.text.labelWithConnectionInfo:
        /* <DEDUP_REMOVED lines=10> */
[----:B--2---:R-:W-:-:S04]  /*00a0*/  ISETP.GE.U32.AND P0, PT, R7, R5, PT ;  /* 0x000000050700720c */ /* 0x004fc80003f06070 */
[----:B------:R-:W-:-:S13]  /*00b0*/  ISETP.GE.U32.OR P0, PT, R9, R4, P0 ;  /* 0x000000040900720c */ /* 0x000fda0000706470 */
[----:B------:R-:W-:Y:S05]  /*00c0*/  @P0 EXIT ;  /* 0x000000000000094d */ /* 0x000fea0003800000 */
[----:B------:R-:W0:Y:S01]  /*00d0*/  LDCU.64 UR6, c[0x0][0x388] ;  /* 0x00007100ff0677ac */ /* 0x000e220008000a00 */
[----:B------:R-:W-:Y:S01]  /*00e0*/  IMAD R3, R7, R4, R9 ;  /* 0x0000000407037224 */ /* 0x000fe200078e0209 */
[----:B------:R-:W1:Y:S01]  /*00f0*/  LDCU.128 UR8, c[0x0][0x390] ;  /* 0x00007200ff0877ac */ /* 0x000e620008000c00 */
[----:B------:R-:W2:Y:S03]  /*0100*/  LDCU.64 UR4, c[0x0][0x358] ;  /* 0x00006b00ff0477ac */ /* 0x000ea60008000a00 */
[C---:B0-----:R-:W-:Y:S02]  /*0110*/  IADD3 R10, P0, PT, R3.reuse, UR6, RZ ;  /* 0x00000006030a7c10 */ /* 0x041fe4000ff1e0ff */
[----:B-1----:R-:W-:-:S03]  /*0120*/  IADD3 R12, P1, PT, R3, UR8, RZ ;  /* 0x00000008030c7c10 */ /* 0x002fc6000ff3e0ff */
[----:B------:R-:W-:Y:S01]  /*0130*/  IMAD.X R11, RZ, RZ, UR7, P0 ;  /* 0x00000007ff0b7e24 */ /* 0x000fe200080e06ff */
[----:B------:R-:W-:Y:S01]  /*0140*/  IADD3 R14, P2, PT, R3, UR10, RZ ;  /* 0x0000000a030e7c10 */ /* 0x000fe2000ff5e0ff */
[----:B------:R-:W-:-:S03]  /*0150*/  IMAD.X R13, RZ, RZ, UR9, P1 ;  /* 0x00000009ff0d7e24 */ /* 0x000fc600088e06ff */
[----:B--2---:R0:W5:Y:S01]  /*0160*/  LDG.E.U8 R6, desc[UR4][R10.64] ;  /* 0x000000040a067981 */ /* 0x004162000c1e1100 */
[----:B------:R-:W-:-:S03]  /*0170*/  IMAD.X R15, RZ, RZ, UR11, P2 ;  /* 0x0000000bff0f7e24 */ /* 0x000fc600090e06ff */
[----:B------:R0:W5:Y:S04]  /*0180*/  LDG.E.U8 R2, desc[UR4][R12.64] ;  /* 0x000000040c027981 */ /* 0x000168000c1e1100 */
[----:B------:R0:W5:Y:S01]  /*0190*/  LDG.E.U8 R0, desc[UR4][R14.64] ;  /* 0x000000040e007981 */ /* 0x000162000c1e1100 */
[----:B------:R-:W-:-:S05]  /*01a0*/  VIADD R8, R4, 0xffffffff ;  /* 0xffffffff04087836 */ /* 0x000fca0000000000 */
[C---:B------:R-:W-:Y:S01]  /*01b0*/  ISETP.GE.U32.AND P1, PT, R9.reuse, R8, PT ;  /* 0x000000080900720c */ /* 0x040fe20003f26070 */
[----:B------:R-:W-:Y:S01]  /*01c0*/  BSSY.RECONVERGENT B0, `(.L_x_102) ;  /* 0x0000027000007945 */ /* 0x000fe20003800200 */
[----:B------:R-:W-:Y:S01]  /*01d0*/  ISETP.NE.AND P0, PT, R9, RZ, PT ;  /* 0x000000ff0900720c */ /* 0x000fe20003f05270 */
[----:B------:R-:W-:-:S10]  /*01e0*/  IMAD.MOV.U32 R8, RZ, RZ, RZ ;  /* 0x000000ffff087224 */ /* 0x000fd400078e00ff */
[----:B0-----:R-:W-:Y:S05]  /*01f0*/  @P1 BRA `(.L_x_103) ;  /* 0x00000000008c1947 */ /* 0x001fea0003800000 */
[----:B------:R-:W-:-:S05]  /*0200*/  VIADD R14, R3, 0x1 ;  /* 0x00000001030e7836 */ /* 0x000fca0000000000 */
[----:B------:R-:W-:-:S05]  /*0210*/  IADD3 R10, P1, PT, R14, UR6, RZ ;  /* 0x000000060e0a7c10 */ /* 0x000fca000ff3e0ff */
[----:B------:R-:W-:-:S05]  /*0220*/  IMAD.X R11, RZ, RZ, UR7, P1 ;  /* 0x00000007ff0b7e24 */ /* 0x000fca00088e06ff */
        /* <DEDUP_REMOVED lines=10> */
[----:B------:R-:W-:-:S05]  /*02d0*/  IADD3 R12, P1, PT, R14, UR8, RZ ;  /* 0x000000080e0c7c10 */ /* 0x000fca000ff3e0ff */
[----:B------:R-:W-:-:S05]  /*02e0*/  IMAD.X R13, RZ, RZ, UR9, P1 ;  /* 0x00000009ff0d7e24 */ /* 0x000fca00088e06ff */
[----:B------:R-:W2:Y:S01]  /*02f0*/  LDG.E.U8 R12, desc[UR4][R12.64] ;  /* 0x000000040c0c7981 */ /* 0x000ea2000c1e1100 */
[----:B------:R-:W-:-:S05]  /*0300*/  IADD3 R10, P1, PT, R14, UR10, RZ ;  /* 0x0000000a0e0a7c10 */ /* 0x000fca000ff3e0ff */
[----:B------:R-:W-:-:S05]  /*0310*/  IMAD.X R11, RZ, RZ, UR11, P1 ;  /* 0x0000000bff0b7e24 */ /* 0x000fca00088e06ff */
[----:B------:R0:W3:Y:S01]  /*0320*/  LDG.E.U8 R10, desc[UR4][R10.64] ;  /* 0x000000040a0a7981 */ /* 0x0000e2000c1e1100 */
[CC--:B--2---:R-:W-:Y:S02]  /*0330*/  VIMNMX.U16x2 R14, PT, PT, R12.reuse, R2.reuse, PT ;  /* 0x000000020c0e7248 */ /* 0x0c4fe40003fe0200 */
[----:B0-----:R-:W-:-:S03]  /*0340*/  VIMNMX.U16x2 R11, PT, PT, R12, R2, !PT ;  /* 0x000000020c0b7248 */ /* 0x001fc60007fe0200 */
[--C-:B------:R-:W-:Y:S01]  /*0350*/  IMAD.MOV R15, RZ, RZ, -R14.reuse ;  /* 0x000000ffff0f7224 */ /* 0x100fe200078e0a0e */
[----:B------:R-:W-:-:S04]  /*0360*/  PRMT R14, R11, 0x7610, R14 ;  /* 0x000076100b0e7816 */ /* 0x000fc8000000000e */
[----:B------:R-:W-:-:S05]  /*0370*/  PRMT R15, R15, 0x7710, RZ ;  /* 0x000077100f0f7816 */ /* 0x000fca00000000ff */
[----:B------:R-:W-:-:S05]  /*0380*/  IMAD.IADD R14, R14, 0x1, R15 ;  /* 0x000000010e0e7824 */ /* 0x000fca00078e020f */
[----:B------:R-:W-:-:S04]  /*0390*/  LOP3.LUT R14, R14, 0xffff, RZ, 0xc0, !PT ;  /* 0x0000ffff0e0e7812 */ /* 0x000fc800078ec0ff */
[----:B------:R-:W-:-:S13]  /*03a0*/  ISETP.GT.U32.AND P1, PT, R14, 0x1d, PT ;  /* 0x0000001d0e00780c */ /* 0x000fda0003f24070 */
[CC--:B---3--:R-:W-:Y:S02]  /*03b0*/  @!P1 VIMNMX.U16x2 R11, PT, PT, R10.reuse, R0.reuse, PT ;  /* 0x000000000a0b9248 */ /* 0x0c8fe40003fe0200 */
[----:B------:R-:W-:-:S03]  /*03c0*/  @!P1 VIMNMX.U16x2 R10, PT, PT, R10, R0, !PT ;  /* 0x000000000a0a9248 */ /* 0x000fc60007fe0200 */
[----:B------:R-:W-:-:S05]  /*03d0*/  @!P1 IMAD.MOV R11, RZ, RZ, -R11 ;  /* 0x000000ffff0b9224 */ /* 0x000fca00078e0a0b */
[----:B------:R-:W-:-:S05]  /*03e0*/  @!P1 PRMT R11, R11, 0x7710, RZ ;  /* 0x000077100b0b9816 */ /* 0x000fca00000000ff */
[----:B------:R-:W-:-:S05]  /*03f0*/  @!P1 IMAD.IADD R10, R10, 0x1, R11 ;  /* 0x000000010a0a9824 */ /* 0x000fca00078e020b */
[----:B------:R-:W-:-:S04]  /*0400*/  @!P1 LOP3.LUT R10, R10, 0xffff, RZ, 0xc0, !PT ;  /* 0x0000ffff0a0a9812 */ /* 0x000fc800078ec0ff */
[----:B------:R-:W-:-:S04]  /*0410*/  @!P1 ISETP.GE.U32.AND P2, PT, R10, 0x1e, PT ;  /* 0x0000001e0a00980c */ /* 0x000fc80003f46070 */
[----:B------:R-:W-:-:S09]  /*0420*/  @!P1 SEL R8, RZ, 0x80000000, P2 ;  /* 0x80000000ff089807 */ /* 0x000fd20001000000 */
.L_x_103:
[----:B------:R-:W-:Y:S05]  /*0430*/  BSYNC.RECONVERGENT B0 ;  /* 0x0000000000007941 */ /* 0x000fea0003800200 */
.L_x_102:
[----:B------:R-:W-:Y:S04]  /*0440*/  BSSY.RECONVERGENT B0, `(.L_x_104) ;  /* 0x0000028000007945 */ /* 0x000fe80003800200 */
[----:B------:R-:W-:Y:S05]  /*0450*/  @!P0 BRA `(.L_x_105) ;  /* 0x0000000000988947 */ /* 0x000fea0003800000 */
[----:B------:R-:W-:-:S05]  /*0460*/  VIADD R14, R3, 0xffffffff ;  /* 0xffffffff030e7836 */ /* 0x000fca0000000000 */
[----:B------:R-:W-:-:S05]  /*0470*/  IADD3 R10, P0, PT, R14, UR6, RZ ;  /* 0x000000060e0a7c10 */ /* 0x000fca000ff1e0ff */
[----:B------:R-:W-:-:S05]  /*0480*/  IMAD.X R11, RZ, RZ, UR7, P0 ;  /* 0x00000007ff0b7e24 */ /* 0x000fca00080e06ff */
[----:B------:R-:W2:Y:S01]  /*0490*/  LDG.E.U8 R10, desc[UR4][R10.64] ;  /* 0x000000040a0a7981 */ /* 0x000ea2000c1e1100 */
[----:B------:R-:W-:Y:S01]  /*04a0*/  BSSY.RECONVERGENT B1, `(.L_x_106) ;  /* 0x0000020000017945 */ /* 0x000fe20003800200 */
[----:B------:R-:W-:Y:S02]  /*04b0*/  PLOP3.LUT P0, PT, PT, PT, PT, 0x8, 0x80 ;  /* 0x000000000080781c */ /* 0x000fe40003f0e170 */
        /* <DEDUP_REMOVED lines=29> */
[----:B------:R-:W-:-:S13]  /*0690*/  @!P1 ISETP.LT.U32.AND P0, PT, R10, 0x1e, PT ;  /* 0x0000001e0a00980c */ /* 0x000fda0003f01070 */
.L_x_107:
[----:B------:R-:W-:Y:S05]  /*06a0*/  BSYNC.RECONVERGENT B1 ;  /* 0x0000000000017941 */ /* 0x000fea0003800200 */
.L_x_106:
[----:B------:R-:W-:-:S07]  /*06b0*/  @P0 LOP3.LUT R8, R8, 0x40000000, RZ, 0xfc, !PT ;  /* 0x4000000008080812 */ /* 0x000fce00078efcff */
.L_x_105:
[----:B------:R-:W-:Y:S05]  /*06c0*/  BSYNC.RECONVERGENT B0 ;  /* 0x0000000000007941 */ /* 0x000fea0003800200 */
.L_x_104:
[----:B------:R-:W-:Y:S01]  /*06d0*/  VIADD R10, R5, 0xffffffff ;  /* 0xffffffff050a7836 */ /* 0x000fe20000000000 */
[----:B------:R-:W-:Y:S04]  /*06e0*/  BSSY.RECONVERGENT B0, `(.L_x_108) ;  /* 0x000002a000007945 */ /* 0x000fe80003800200 */
[----:B------:R-:W-:-:S13]  /*06f0*/  ISETP.GE.U32.AND P0, PT, R7, R10, PT ;  /* 0x0000000a0700720c */ /* 0x000fda0003f06070 */
[----:B------:R-:W-:Y:S05]  /*0700*/  @P0 BRA `(.L_x_109) ;  /* 0x00000000009c0947 */ /* 0x000fea0003800000 */
[----:B------:R-:W-:-:S05]  /*0710*/  IMAD.IADD R5, R3, 0x1, R4 ;  /* 0x0000000103057824 */ /* 0x000fca00078e0204 */
        /* <DEDUP_REMOVED lines=30> */
[--C-:B------:R-:W-:Y:S01]  /*0900*/  @!P1 IMAD.MOV R10, RZ, RZ, -R5.reuse ;  /* 0x000000ffff0a9224 */ /* 0x100fe200078e0a05 */
[----:B------:R-:W-:-:S04]  /*0910*/  @!P1 PRMT R5, R11, 0x7610, R5 ;  /* 0x000076100b059816 */ /* 0x000fc80000000005 */
[----:B------:R-:W-:-:S05]  /*0920*/  @!P1 PRMT R10, R10, 0x7710, RZ ;  /* 0x000077100a0a9816 */ /* 0x000fca00000000ff */
[----:B------:R-:W-:-:S05]  /*0930*/  @!P1 IMAD.IADD R5, R5, 0x1, R10 ;  /* 0x0000000105059824 */ /* 0x000fca00078e020a */
[----:B------:R-:W-:-:S04]  /*0940*/  @!P1 LOP3.LUT R5, R5, 0xffff, RZ, 0xc0, !PT ;  /* 0x0000ffff05059812 */ /* 0x000fc800078ec0ff */
[----:B------:R-:W-:-:S13]  /*0950*/  @!P1 ISETP.LT.U32.AND P0, PT, R5, 0x1e, PT ;  /* 0x0000001e0500980c */ /* 0x000fda0003f01070 */
.L_x_111:
[----:B------:R-:W-:Y:S05]  /*0960*/  BSYNC.RECONVERGENT B1 ;  /* 0x0000000000017941 */ /* 0x000fea0003800200 */
.L_x_110:
[----:B------:R-:W-:-:S07]  /*0970*/  @P0 LOP3.LUT R8, R8, 0x20000000, RZ, 0xfc, !PT ;  /* 0x2000000008080812 */ /* 0x000fce00078efcff */
.L_x_109:
[----:B------:R-:W-:Y:S05]  /*0980*/  BSYNC.RECONVERGENT B0 ;  /* 0x0000000000007941 */ /* 0x000fea0003800200 */
.L_x_108:
[----:B------:R-:W-:Y:S01]  /*0990*/  ISETP.NE.AND P0, PT, R7, RZ, PT ;  /* 0x000000ff0700720c */ /* 0x000fe20003f05270 */
[----:B------:R-:W-:-:S12]  /*09a0*/  BSSY.RECONVERGENT B0, `(.L_x_112) ;  /* 0x0000027000007945 */ /* 0x000fd80003800200 */
[----:B------:R-:W-:Y:S05]  /*09b0*/  @!P0 BRA `(.L_x_113) ;  /* 0x0000000000948947 */ /* 0x000fea0003800000 */
[----:B------:R-:W-:-:S04]  /*09c0*/  IMAD R4, R7, R4, -R4 ;  /* 0x0000000407047224 */ /* 0x000fc800078e0a04 */
[----:B------:R-:W-:-:S05]  /*09d0*/  IMAD.IADD R9, R9, 0x1, R4 ;  /* 0x0000000109097824 */ /* 0x000fca00078e0204 */
[----:B------:R-:W-:-:S05]  /*09e0*/  IADD3 R4, P0, PT, R9, UR6, RZ ;  /* 0x0000000609047c10 */ /* 0x000fca000ff1e0ff */
[----:B------:R-:W-:-:S05]  /*09f0*/  IMAD.X R5, RZ, RZ, UR7, P0 ;  /* 0x00000007ff057e24 */ /* 0x000fca00080e06ff */
[----:B------:R-:W2:Y:S01]  /*0a00*/  LDG.E.U8 R4, desc[UR4][R4.64] ;  /* 0x0000000404047981 */ /* 0x000ea2000c1e1100 */
[----:B------:R-:W-:Y:S01]  /*0a10*/  IADD3 R10, P2, PT, R9, UR8, RZ ;  /* 0x00000008090a7c10 */ /* 0x000fe2000ff5e0ff */
[----:B------:R-:W-:Y:S04]  /*0a20*/  BSSY.RECONVERGENT B1, `(.L_x_114) ;  /* 0x000001d000017945 */ /* 0x000fe80003800200 */
[----:B------:R-:W-:Y:S01]  /*0a30*/  IMAD.X R11, RZ, RZ, UR9, P2 ;  /* 0x00000009ff0b7e24 */ /* 0x000fe200090e06ff */
[CC--:B--2--5:R-:W-:Y:S02]  /*0a40*/  VIMNMX.U16x2 R7, PT, PT, R4.reuse, R6.reuse, PT ;  /* 0x0000000604077248 */ /* 0x0e4fe40003fe0200 */
[----:B------:R-:W-:-:S03]  /*0a50*/  VIMNMX.U16x2 R6, PT, PT, R4, R6, !PT ;  /* 0x0000000604067248 */ /* 0x000fc60007fe0200 */
[----:B------:R-:W-:-:S05]  /*0a60*/  IMAD.MOV R7, RZ, RZ, -R7 ;  /* 0x000000ffff077224 */ /* 0x000fca00078e0a07 */
[----:B------:R-:W-:-:S05]  /*0a70*/  PRMT R7, R7, 0x7710, RZ ;  /* 0x0000771007077816 */ /* 0x000fca00000000ff */
[----:B------:R-:W-:-:S05]  /*0a80*/  IMAD.IADD R6, R6, 0x1, R7 ;  /* 0x0000000106067824 */ /* 0x000fca00078e0207 */
[----:B------:R-:W-:Y:S02]  /*0a90*/  LOP3.LUT R7, R6, 0xffff, RZ, 0xc0, !PT ;  /* 0x0000ffff06077812 */ /* 0x000fe400078ec0ff */
[----:B------:R-:W-:Y:S02]  /*0aa0*/  IADD3 R6, P0, PT, R9, UR10, RZ ;  /* 0x0000000a09067c10 */ /* 0x000fe4000ff1e0ff */
[----:B------:R-:W-:-:S03]  /*0ab0*/  ISETP.GT.U32.AND P1, PT, R7, 0x1d, PT ;  /* 0x0000001d0700780c */ /* 0x000fc60003f24070 */
[----:B------:R-:W-:Y:S01]  /*0ac0*/  IMAD.X R7, RZ, RZ, UR11, P0 ;  /* 0x0000000bff077e24 */ /* 0x000fe200080e06ff */
[----:B------:R-:W-:-:S09]  /*0ad0*/  PLOP3.LUT P0, PT, PT, PT, PT, 0x8, 0x80 ;  /* 0x000000000080781c */ /* 0x000fd20003f0e170 */
[----:B------:R-:W-:Y:S05]  /*0ae0*/  @P1 BRA `(.L_x_115) ;  /* 0x0000000000401947 */ /* 0x000fea0003800000 */
[----:B------:R-:W2:Y:S04]  /*0af0*/  LDG.E.U8 R10, desc[UR4][R10.64] ;  /* 0x000000040a0a7981 */ /* 0x000ea8000c1e1100 */
[----:B------:R-:W3:Y:S01]  /*0b00*/  LDG.E.U8 R4, desc[UR4][R6.64] ;  /* 0x0000000406047981 */ /* 0x000ee2000c1e1100 */
[CC--:B--2---:R-:W-:Y:S02]  /*0b10*/  VIMNMX.U16x2 R5, PT, PT, R10.reuse, R2.reuse, PT ;  /* 0x000000020a057248 */ /* 0x0c4fe40003fe0200 */
[----:B------:R-:W-:-:S03]  /*0b20*/  VIMNMX.U16x2 R2, PT, PT, R10, R2, !PT ;  /* 0x000000020a027248 */ /* 0x000fc60007fe0200 */
[----:B------:R-:W-:-:S05]  /*0b30*/  IMAD.MOV R5, RZ, RZ, -R5 ;  /* 0x000000ffff057224 */ /* 0x000fca00078e0a05 */
        /* <DEDUP_REMOVED lines=11> */
.L_x_115:
[----:B------:R-:W-:Y:S05]  /*0bf0*/  BSYNC.RECONVERGENT B1 ;  /* 0x0000000000017941 */ /* 0x000fea0003800200 */
.L_x_114:
[----:B------:R-:W-:-:S07]  /*0c00*/  @P0 LOP3.LUT R8, R8, 0x10000000, RZ, 0xfc, !PT ;  /* 0x1000000008080812 */ /* 0x000fce00078efcff */
.L_x_113:
[----:B------:R-:W-:Y:S05]  /*0c10*/  BSYNC.RECONVERGENT B0 ;  /* 0x0000000000007941 */ /* 0x000fea0003800200 */
.L_x_112:
[----:B------:R-:W0:Y:S01]  /*0c20*/  LDC.64 R4, c[0x0][0x380] ;  /* 0x0000e000ff047b82 */ /* 0x000e220000000a00 */
[----:B------:R-:W-:-:S05]  /*0c30*/  VIADD R7, R3, 0x1 ;  /* 0x0000000103077836 */ /* 0x000fca0000000000 */
[----:B------:R-:W-:Y:S01]  /*0c40*/  LOP3.LUT R7, R8, R7, RZ, 0xfc, !PT ;  /* 0x0000000708077212 */ /* 0x000fe200078efcff */
[----:B0----5:R-:W-:-:S05]  /*0c50*/  IMAD.WIDE.U32 R2, R3, 0x4, R4 ;  /* 0x0000000403027825 */ /* 0x021fca00078e0004 */
[----:B------:R-:W-:Y:S01]  /*0c60*/  STG.E desc[UR4][R2.64], R7 ;  /* 0x0000000702007986 */ /* 0x000fe2000c101904 */
[----:B------:R-:W-:Y:S05]  /*0c70*/  EXIT ;  /* 0x000000000000794d */ /* 0x000fea0003800000 */
.L_x_116:
        /* <DEDUP_REMOVED lines=16> */
.L_x_150:


//--------------------- .text.labelPixelsCombinations --------------------------
	.section	.text.labelPixelsCombinations,"ax",@progbits
	.align	128
        .global         labelPixelsCombinations
        .type           labelPixelsCombinations,@function
        .size           labelPixelsCombinations,(.L_x_151 - labelPixelsCombinations)
        .other          labelPixelsCombinations,@"STO_CUDA_ENTRY STV_DEFAULT"
labelPixelsCombinations:
.text.labelPixelsCombinations:
        /* <DEDUP_REMOVED lines=13> */
[----:B------:R-:W-:Y:S01]  /*00d0*/  UMOV UR4, URZ ;  /* 0x000000ff00047c82 */ /* 0x000fe20008000000 */
[----:B------:R-:W-:Y:S01]  /*00e0*/  UMOV UR5, UR6 ;  /* 0x0000000600057c82 */ /* 0x000fe20008000000 */
[----:B------:R-:W0:Y:S01]  /*00f0*/  LDC.64 R2, c[0x0][0x380] ;  /* 0x0000e000ff027b82 */ /* 0x000e220000000a00 */
[----:B------:R-:W-:Y:S01]  /*0100*/  UIMAD.WIDE UR4, UR6, -0x7f7f7f7f, UR4 ;  /* 0x80808081060478a5 */ /* 0x000fe2000f8e0204 */
[----:B------:R-:W-:Y:S01]  /*0110*/  IMAD.HI.U32 R4, R5, -0x7f7f7f7f, RZ ;  /* 0x8080808105047827 */ /* 0x000fe200078e00ff */
[----:B------:R-:W1:Y:S03]  /*0120*/  LDCU.64 UR8, c[0x0][0x358] ;  /* 0x00006b00ff0877ac */ /* 0x000e660008000a00 */
[----:B------:R-:W-:Y:S01]  /*0130*/  IMAD.HI.U32 R7, R0, -0x7f7f7f7f, RZ ;  /* 0x8080808100077827 */ /* 0x000fe200078e00ff */
[----:B------:R-:W-:Y:S01]  /*0140*/  USHF.R.U32.HI UR4, URZ, 0x1f, UR5 ;  /* 0x0000001fff047899 */ /* 0x000fe20008011605 */
[----:B------:R-:W-:-:S03]  /*0150*/  SHF.R.U32.HI R4, RZ, 0x7, R4 ;  /* 0x00000007ff047819 */ /* 0x000fc60000011604 */
[----:B------:R-:W-:Y:S01]  /*0160*/  ULEA.HI UR4, UR5, UR4, URZ, 0x19 ;  /* 0x0000000405047291 */ /* 0x000fe2000f8fc8ff */
[C---:B------:R-:W-:Y:S02]  /*0170*/  LEA.HI R9, R7.reuse, R4, RZ, 0x19 ;  /* 0x0000000407097211 */ /* 0x040fe400078fc8ff */
[----:B------:R-:W-:Y:S01]  /*0180*/  UMOV UR5, 0x3340 ;  /* 0x0000334000057882 */ /* 0x000fe20000000000 */
[----:B------:R-:W-:Y:S02]  /*0190*/  LEA.HI R7, R7, R0, RZ, 0x19 ;  /* 0x0000000007077211 */ /* 0x000fe400078fc8ff */
[----:B------:R-:W-:Y:S01]  /*01a0*/  IMAD R9, R4, UR4, R9 ;  /* 0x0000000404097c24 */ /* 0x000fe2000f8e0209 */
[----:B------:R-:W-:Y:S01]  /*01b0*/  MOV R6, UR5 ;  /* 0x0000000500067c02 */ /* 0x000fe20008000f00 */
[C---:B------:R-:W-:Y:S02]  /*01c0*/  IMAD.IADD R4, R5.reuse, 0x1, R4 ;  /* 0x0000000105047824 */ /* 0x040fe400078e0204 */
[----:B------:R-:W-:Y:S01]  /*01d0*/  IMAD R5, R5, UR6, R0 ;  /* 0x0000000605057c24 */ /* 0x000fe2000f8e0200 */
[----:B------:R-:W-:-:S02]  /*01e0*/  PRMT R9, R9, R6, 0xffff ;  /* 0x0000ffff09097416 */ /* 0x000fc40000000006 */
[----:B------:R-:W-:Y:S01]  /*01f0*/  PRMT R4, R7, 0x3340, R4 ;  /* 0x0000334007047816 */ /* 0x000fe20000000004 */
[----:B0-----:R-:W-:-:S03]  /*0200*/  IMAD.WIDE.U32 R2, R5, 0x4, R2 ;  /* 0x0000000405027825 */ /* 0x001fc600078e0002 */
[----:B------:R-:W-:-:S05]  /*0210*/  PRMT R9, R4, 0x5410, R9 ;  /* 0x0000541004097816 */ /* 0x000fca0000000009 */
[----:B-1----:R-:W-:Y:S01]  /*0220*/  STG.E desc[UR8][R2.64], R9 ;  /* 0x0000000902007986 */ /* 0x002fe2000c101908 */
[----:B------:R-:W-:Y:S05]  /*0230*/  EXIT ;  /* 0x000000000000794d */ /* 0x000fea0003800000 */
.L_x_117:
        /* <DEDUP_REMOVED lines=12> */
.L_x_151:


//--------------------- .text.labelPixels         --------------------------
	.section	.text.labelPixels,"ax",@progbits
	.align	128
        .global         labelPixels
        .type           labelPixels,@function
        .size           labelPixels,(.L_x_137 - labelPixels)
        .other          labelPixels,@"STO_CUDA_ENTRY STV_DEFAULT"
labelPixels:
.text.labelPixels:
        /* <DEDUP_REMOVED lines=14> */
[----:B------:R-:W-:Y:S01]  /*00e0*/  BSSY.RECONVERGENT B0, `(.L_x_118) ;  /* 0x000000d000007945 */ /* 0x000fe20003800200 */
[----:B------:R-:W-:Y:S02]  /*00f0*/  I2FP.F32.U32 R0, R2 ;  /* 0x0000000200007245 */ /* 0x000fe40000201000 */
[----:B------:R-:W0:Y:S08]  /*0100*/  MUFU.RCP R4, R3 ;  /* 0x0000000300047308 */ /* 0x000e300000001000 */
[----:B------:R-:W1:Y:S01]  /*0110*/  FCHK P0, R0, R3 ;  /* 0x0000000300007302 */ /* 0x000e620000000000 */
[----:B0-----:R-:W-:-:S04]  /*0120*/  FFMA R7, -R3, R4, 1 ;  /* 0x3f80000003077423 */ /* 0x001fc80000000104 */
[----:B------:R-:W-:-:S04]  /*0130*/  FFMA R7, R4, R7, R4 ;  /* 0x0000000704077223 */ /* 0x000fc80000000004 */
[----:B------:R-:W-:-:S04]  /*0140*/  FFMA R4, R0, R7, RZ ;  /* 0x0000000700047223 */ /* 0x000fc800000000ff */
[----:B------:R-:W-:-:S04]  /*0150*/  FFMA R6, -R3, R4, R0 ;  /* 0x0000000403067223 */ /* 0x000fc80000000100 */
[----:B------:R-:W-:Y:S01]  /*0160*/  FFMA R4, R7, R6, R4 ;  /* 0x0000000607047223 */ /* 0x000fe20000000004 */
[----:B-1----:R-:W-:Y:S06]  /*0170*/  @!P0 BRA `(.L_x_119) ;  /* 0x00000000000c8947 */ /* 0x002fec0003800000 */
[----:B------:R-:W-:-:S07]  /*0180*/  MOV R6, 0x1a0 ;  /* 0x000001a000067802 */ /* 0x000fce0000000f00 */
[----:B------:R-:W-:Y:S05]  /*0190*/  CALL.REL.NOINC `($__internal_1_$__cuda_sm3x_div_rn_noftz_f32_slowpath) ;  /* 0x0000000000887944 */ /* 0x000fea0003c00000 */
[----:B------:R-:W-:-:S07]  /*01a0*/  IMAD.MOV.U32 R4, RZ, RZ, R0 ;  /* 0x000000ffff047224 */ /* 0x000fce00078e0000 */
.L_x_119:
[----:B------:R-:W-:Y:S05]  /*01b0*/  BSYNC.RECONVERGENT B0 ;  /* 0x0000000000007941 */ /* 0x000fea0003800200 */
.L_x_118:
[----:B------:R-:W0:Y:S01]  /*01c0*/  LDCU UR4, c[0x0][0x38c] ;  /* 0x00007180ff0477ac */ /* 0x000e220008000800 */
[----:B------:R-:W-:Y:S01]  /*01d0*/  I2FP.F32.U32 R0, R5 ;  /* 0x0000000500007245 */ /* 0x000fe20000201000 */
[----:B------:R-:W-:Y:S01]  /*01e0*/  FMUL R4, R4, 255 ;  /* 0x437f000004047820 */ /* 0x000fe20000400000 */
[----:B------:R-:W-:Y:S05]  /*01f0*/  BSSY.RECONVERGENT B0, `(.L_x_120) ;  /* 0x000000f000007945 */ /* 0x000fea0003800200 */
[----:B------:R-:W-:Y:S01]  /*0200*/  F2I.U32.TRUNC.NTZ R4, R4 ;  /* 0x0000000400047305 */ /* 0x000fe2000020f000 */
[----:B0-----:R-:W-:Y:S01]  /*0210*/  I2FP.F32.S32 R3, UR4 ;  /* 0x0000000400037c45 */ /* 0x001fe20008201400 */
[----:B------:R-:W0:Y:S06]  /*0220*/  LDCU.64 UR4, c[0x0][0x358] ;  /* 0x00006b00ff0477ac */ /* 0x000e2c0008000a00 */
        /* <DEDUP_REMOVED lines=9> */
[----:B------:R-:W-:Y:S05]  /*02c0*/  CALL.REL.NOINC `($__internal_1_$__cuda_sm3x_div_rn_noftz_f32_slowpath) ;  /* 0x00000000003c7944 */ /* 0x000fea0003c00000 */
[----:B------:R-:W-:-:S07]  /*02d0*/  IMAD.MOV.U32 R6, RZ, RZ, R0 ;  /* 0x000000ffff067224 */ /* 0x000fce00078e0000 */
.L_x_121:
[----:B------:R-:W-:Y:S05]  /*02e0*/  BSYNC.RECONVERGENT B0 ;  /* 0x0000000000007941 */ /* 0x000fea0003800200 */
.L_x_120:
[----:B------:R-:W-:Y:S01]  /*02f0*/  FMUL R0, R6, 255 ;  /* 0x437f000006007820 */ /* 0x000fe20000400000 */
[----:B------:R-:W0:Y:S01]  /*0300*/  LDCU UR7, c[0x0][0x388] ;  /* 0x00007100ff0777ac */ /* 0x000e220008000800 */
[----:B------:R-:W1:Y:S02]  /*0310*/  LDC.64 R6, c[0x0][0x380] ;  /* 0x0000e000ff067b82 */ /* 0x000e640000000a00 */
[----:B------:R-:W2:Y:S01]  /*0320*/  F2I.U32.TRUNC.NTZ R3, R0 ;  /* 0x0000000000037305 */ /* 0x000ea2000020f000 */
[----:B------:R-:W-:Y:S02]  /*0330*/  UMOV UR6, 0x3340 ;  /* 0x0000334000067882 */ /* 0x000fe40000000000 */
[----:B------:R-:W-:-:S05]  /*0340*/  IMAD.U32 R9, RZ, RZ, UR6 ;  /* 0x00000006ff097e24 */ /* 0x000fca000f8e00ff */
[----:B------:R-:W-:Y:S01]  /*0350*/  PRMT R9, RZ, R9, 0xffff ;  /* 0x0000ffffff097416 */ /* 0x000fe20000000009 */
[----:B0-----:R-:W-:Y:S01]  /*0360*/  IMAD R5, R5, UR7, R2 ;  /* 0x0000000705057c24 */ /* 0x001fe2000f8e0202 */
[----:B--2---:R-:W-:-:S04]  /*0370*/  PRMT R4, R4, 0x3340, R3 ;  /* 0x0000334004047816 */ /* 0x004fc80000000003 */
[----:B------:R-:W-:Y:S01]  /*0380*/  PRMT R9, R4, 0x5410, R9 ;  /* 0x0000541004097816 */ /* 0x000fe20000000009 */
[----:B-1----:R-:W-:-:S05]  /*0390*/  IMAD.WIDE.U32 R2, R5, 0x4, R6 ;  /* 0x0000000405027825 */ /* 0x002fca00078e0006 */
[----:B------:R-:W-:Y:S01]  /*03a0*/  STG.E desc[UR4][R2.64], R9 ;  /* 0x0000000902007986 */ /* 0x000fe2000c101904 */
[----:B------:R-:W-:Y:S05]  /*03b0*/  EXIT ;  /* 0x000000000000794d */ /* 0x000fea0003800000 */
        .weak           $__internal_1_$__cuda_sm3x_div_rn_noftz_f32_slowpath
        .type           $__internal_1_$__cuda_sm3x_div_rn_noftz_f32_slowpath,@function
        .size           $__internal_1_$__cuda_sm3x_div_rn_noftz_f32_slowpath,(.L_x_137 - $__internal_1_$__cuda_sm3x_div_rn_noftz_f32_slowpath)
$__internal_1_$__cuda_sm3x_div_rn_noftz_f32_slowpath:
[----:B------:R-:W-:Y:S01]  /*03c0*/  SHF.R.U32.HI R8, RZ, 0x17, R3 ;  /* 0x00000017ff087819 */ /* 0x000fe20000011603 */
[----:B------:R-:W-:Y:S01]  /*03d0*/  BSSY.RECONVERGENT B1, `(.L_x_122) ;  /* 0x0000062000017945 */ /* 0x000fe20003800200 */
[----:B------:R-:W-:Y:S02]  /*03e0*/  SHF.R.U32.HI R7, RZ, 0x17, R0 ;  /* 0x00000017ff077819 */ /* 0x000fe40000011600 */
[----:B------:R-:W-:Y:S02]  /*03f0*/  LOP3.LUT R12, R8, 0xff, RZ, 0xc0, !PT ;  /* 0x000000ff080c7812 */ /* 0x000fe400078ec0ff */
        /* <DEDUP_REMOVED lines=30> */
.L_x_123:
[----:B------:R-:W-:Y:S01]  /*05e0*/  LEA R8, R12, 0xc0800000, 0x17 ;  /* 0xc08000000c087811 */ /* 0x000fe200078eb8ff */
[----:B------:R-:W-:Y:S04]  /*05f0*/  BSSY.RECONVERGENT B2, `(.L_x_128) ;  /* 0x0000036000027945 */ /* 0x000fe80003800200 */
[----:B------:R-:W-:Y:S02]  /*0600*/  IMAD.IADD R8, R3, 0x1, -R8 ;  /* 0x0000000103087824 */ /* 0x000fe400078e0a08 */
[----:B------:R-:W-:Y:S02]  /*0610*/  VIADD R3, R10, 0xffffff81 ;  /* 0xffffff810a037836 */ /* 0x000fe40000000000 */
[----:B------:R0:W1:Y:S01]  /*0620*/  MUFU.RCP R9, R8 ;  /* 0x0000000800097308 */ /* 0x0000620000001000 */
[----:B------:R-:W-:Y:S01]  /*0630*/  FADD.FTZ R11, -R8, -RZ ;  /* 0x800000ff080b7221 */ /* 0x000fe20000010100 */
[C---:B------:R-:W-:Y:S01]  /*0640*/  IMAD R0, R3.reuse, -0x800000, R0 ;  /* 0xff80000003007824 */ /* 0x040fe200078e0200 */
[----:B0-----:R-:W-:-:S05]  /*0650*/  IADD3 R8, PT, PT, R3, 0x7f, -R12 ;  /* 0x0000007f03087810 */ /* 0x001fca0007ffe80c */
[----:B------:R-:W-:Y:S02]  /*0660*/  IMAD.IADD R8, R8, 0x1, R7 ;  /* 0x0000000108087824 */ /* 0x000fe400078e0207 */
[----:B-1----:R-:W-:-:S04]  /*0670*/  FFMA R10, R9, R11, 1 ;  /* 0x3f800000090a7423 */ /* 0x002fc8000000000b */
        /* <DEDUP_REMOVED lines=41> */
.L_x_130:
[----:B------:R-:W-:-:S04]  /*0910*/  LOP3.LUT R0, R0, 0x80000000, RZ, 0xc0, !PT ;  /* 0x8000000000007812 */ /* 0x000fc800078ec0ff */
[----:B------:R-:W-:Y:S01]  /*0920*/  LOP3.LUT R0, R0, 0x7f800000, RZ, 0xfc, !PT ;  /* 0x7f80000000007812 */ /* 0x000fe200078efcff */
[----:B------:R-:W-:Y:S06]  /*0930*/  BRA `(.L_x_131) ;  /* 0x0000000000047947 */ /* 0x000fec0003800000 */
.L_x_129:
[----:B------:R-:W-:-:S07]  /*0940*/  IMAD R0, R8, 0x800000, R0 ;  /* 0x0080000008007824 */ /* 0x000fce00078e0200 */
.L_x_131:
[----:B------:R-:W-:Y:S05]  /*0950*/  BSYNC.RECONVERGENT B2 ;  /* 0x0000000000027941 */ /* 0x000fea0003800200 */
.L_x_128:
[----:B------:R-:W-:Y:S05]  /*0960*/  BRA `(.L_x_132) ;  /* 0x0000000000207947 */ /* 0x000fea0003800000 */
.L_x_127:
[----:B------:R-:W-:-:S04]  /*0970*/  LOP3.LUT R0, R3, 0x80000000, R0, 0x48, !PT ;  /* 0x8000000003007812 */ /* 0x000fc800078e4800 */
[----:B------:R-:W-:Y:S01]  /*0980*/  LOP3.LUT R0, R0, 0x7f800000, RZ, 0xfc, !PT ;  /* 0x7f80000000007812 */ /* 0x000fe200078efcff */
[----:B------:R-:W-:Y:S06]  /*0990*/  BRA `(.L_x_132) ;  /* 0x0000000000147947 */ /* 0x000fec0003800000 */
.L_x_126:
[----:B------:R-:W-:Y:S01]  /*09a0*/  LOP3.LUT R0, R3, 0x80000000, R0, 0x48, !PT ;  /* 0x8000000003007812 */ /* 0x000fe200078e4800 */
[----:B------:R-:W-:Y:S06]  /*09b0*/  BRA `(.L_x_132) ;  /* 0x00000000000c7947 */ /* 0x000fec0003800000 */
.L_x_125:
[----:B------:R-:W0:Y:S01]  /*09c0*/  MUFU.RSQ R0, -QNAN ;  /* 0xffc0000000007908 */ /* 0x000e220000001400 */
[----:B------:R-:W-:Y:S05]  /*09d0*/  BRA `(.L_x_132) ;  /* 0x0000000000047947 */ /* 0x000fea0003800000 */
.L_x_124:
[----:B------:R-:W-:-:S07]  /*09e0*/  FADD.FTZ R0, R0, R3 ;  /* 0x0000000300007221 */ /* 0x000fce0000010000 */
.L_x_132:
[----:B------:R-:W-:Y:S05]  /*09f0*/  BSYNC.RECONVERGENT B1 ;  /* 0x0000000000017941 */ /* 0x000fea0003800200 */
.L_x_122:
[----:B------:R-:W-:-:S04]  /*0a00*/  IMAD.MOV.U32 R7, RZ, RZ, 0x0 ;  /* 0x00000000ff077424 */ /* 0x000fc800078e00ff */
[----:B0-----:R-:W-:Y:S05]  /*0a10*/  RET.REL.NODEC R6 `(labelPixels) ;  /* 0xfffffff406787950 */ /* 0x001fea0003c3ffff */
.L_x_133:
        /* <DEDUP_REMOVED lines=14> */
.L_x_137:


//--------------------- .text.interleaveRGB       --------------------------
	.section	.text.interleaveRGB,"ax",@progbits
	.align	128
        .global         interleaveRGB
        .type           interleaveRGB,@function
        .size           interleaveRGB,(.L_x_153 - interleaveRGB)
        .other          interleaveRGB,@"STO_CUDA_ENTRY STV_DEFAULT"
interleaveRGB:
.text.interleaveRGB:
        /* <DEDUP_REMOVED lines=13> */
[----:B------:R-:W0:Y:S01]  /*00d0*/  LDCU.128 UR8, c[0x0][0x390] ;  /* 0x00007200ff0877ac */ /* 0x000e220008000c00 */
[----:B------:R-:W-:Y:S01]  /*00e0*/  IMAD R6, R9, UR6, R0 ;  /* 0x0000000609067c24 */ /* 0x000fe2000f8e0200 */
[----:B------:R-:W1:Y:S01]  /*00f0*/  LDCU.64 UR12, c[0x0][0x3a0] ;  /* 0x00007400ff0c77ac */ /* 0x000e620008000a00 */
[----:B------:R-:W2:Y:S03]  /*0100*/  LDCU.64 UR4, c[0x0][0x358] ;  /* 0x00006b00ff0477ac */ /* 0x000ea60008000a00 */
[C---:B0-----:R-:W-:Y:S02]  /*0110*/  IADD3 R4, P1, PT, R6.reuse, UR10, RZ ;  /* 0x0000000a06047c10 */ /* 0x041fe4000ff3e0ff */
[C---:B------:R-:W-:Y:S02]  /*0120*/  IADD3 R2, P0, PT, R6.reuse, UR8, RZ ;  /* 0x0000000806027c10 */ /* 0x040fe4000ff1e0ff */
[----:B-1----:R-:W-:Y:S01]  /*0130*/  IADD3 R6, P2, PT, R6, UR12, RZ ;  /* 0x0000000c06067c10 */ /* 0x002fe2000ff5e0ff */
[----:B------:R-:W-:-:S02]  /*0140*/  IMAD.X R5, RZ, RZ, UR11, P1 ;  /* 0x0000000bff057e24 */ /* 0x000fc400088e06ff */
[----:B------:R-:W-:Y:S02]  /*0150*/  IMAD.X R3, RZ, RZ, UR9, P0 ;  /* 0x00000009ff037e24 */ /* 0x000fe400080e06ff */
[----:B------:R-:W-:Y:S02]  /*0160*/  IMAD.X R7, RZ, RZ, UR13, P2 ;  /* 0x0000000dff077e24 */ /* 0x000fe400090e06ff */
[----:B--2---:R-:W2:Y:S04]  /*0170*/  LDG.E.U8 R5, desc[UR4][R4.64] ;  /* 0x0000000404057981 */ /* 0x004ea8000c1e1100 */
[----:B------:R-:W2:Y:S04]  /*0180*/  LDG.E.U8 R2, desc[UR4][R2.64] ;  /* 0x0000000402027981 */ /* 0x000ea8000c1e1100 */
[----:B------:R-:W3:Y:S01]  /*0190*/  LDG.E.U8 R6, desc[UR4][R6.64] ;  /* 0x0000000406067981 */ /* 0x000ee2000c1e1100 */
[----:B------:R-:W0:Y:S01]  /*01a0*/  LDCU UR4, c[0x0][0x380] ;  /* 0x00007000ff0477ac */ /* 0x000e220008000800 */
[----:B------:R-:W-:Y:S01]  /*01b0*/  IMAD.MOV.U32 R8, RZ, RZ, 0xff ;  /* 0x000000ffff087424 */ /* 0x000fe200078e00ff */
[----:B------:R-:W-:-:S05]  /*01c0*/  LOP3.LUT R9, RZ, R9, RZ, 0x33, !PT ;  /* 0x00000009ff097212 */ /* 0x000fca00078e33ff */
[----:B------:R-:W-:Y:S01]  /*01d0*/  VIADD R9, R9, UR7 ;  /* 0x0000000709097c36 */ /* 0x000fe20008000000 */
[----:B--2---:R-:W-:-:S04]  /*01e0*/  PRMT R11, R5, 0x7604, R2 ;  /* 0x00007604050b7816 */ /* 0x004fc80000000002 */
[----:B---3--:R-:W-:-:S04]  /*01f0*/  PRMT R11, R6, 0x7054, R11 ;  /* 0x00007054060b7816 */ /* 0x008fc8000000000b */
[----:B------:R-:W-:Y:S01]  /*0200*/  PRMT R11, R8, 0x654, R11 ;  /* 0x00000654080b7816 */ /* 0x000fe2000000000b */
[----:B------:R-:W-:-:S04]  /*0210*/  IMAD.SHL.U32 R8, R0, 0x4, RZ ;  /* 0x0000000400087824 */ /* 0x000fc800078e00ff */
[----:B0-----:R0:W-:Y:S02]  /*0220*/  SUST.D.BA.2D.STRONG.SM.TRAP [R8], R11, UR4 ;  /* 0x70ff040b08007f9d */ /* 0x0011e4000810a900 */
[----:B0-----:R-:W-:Y:S05]  /*0230*/  EXIT ;  /* 0x000000000000794d */ /* 0x001fea0003800000 */
.L_x_134:
        /* <DEDUP_REMOVED lines=12> */
.L_x_153:


//--------------------- .text.writeToSurface      --------------------------
	.section	.text.writeToSurface,"ax",@progbits
	.align	128
        .global         writeToSurface
        .type           writeToSurface,@function
        .size           writeToSurface,(.L_x_154 - writeToSurface)
        .other          writeToSurface,@"STO_CUDA_ENTRY STV_DEFAULT"
writeToSurface:
.text.writeToSurface:
        /* <DEDUP_REMOVED lines=13> */
[----:B------:R-:W0:Y:S01]  /*00d0*/  LDC.U8 R0, c[0x0][0x390] ;  /* 0x0000e400ff007b82 */ /* 0x000e220000000000 */
[----:B------:R-:W1:Y:S01]  /*00e0*/  LDCU UR4, c[0x0][0x380] ;  /* 0x00007000ff0477ac */ /* 0x000e620008000800 */
[----:B------:R-:W-:-:S06]  /*00f0*/  IMAD.MOV.U32 R7, RZ, RZ, 0xff ;  /* 0x000000ffff077424 */ /* 0x000fcc00078e00ff */
[----:B------:R-:W2:Y:S08]  /*0100*/  LDC.S8 R2, c[0x0][0x391] ;  /* 0x0000e440ff027b82 */ /* 0x000eb00000000200 */
[----:B------:R-:W3:Y:S01]  /*0110*/  LDC.S8 R6, c[0x0][0x392] ;  /* 0x0000e480ff067b82 */ /* 0x000ee20000000200 */
[----:B0-----:R-:W-:-:S04]  /*0120*/  PRMT R0, R0, 0x8880, RZ ;  /* 0x0000888000007816 */ /* 0x001fc800000000ff */
[----:B------:R-:W-:Y:S02]  /*0130*/  PRMT R0, R0, 0x7710, RZ ;  /* 0x0000771000007816 */ /* 0x000fe400000000ff */
[----:B--2---:R-:W-:Y:S02]  /*0140*/  PRMT R2, R2, 0x7710, RZ ;  /* 0x0000771002027816 */ /* 0x004fe400000000ff */
[----:B------:R-:W-:-:S04]  /*0150*/  LOP3.LUT R5, R0, 0xff, RZ, 0xc0, !PT ;  /* 0x000000ff00057812 */ /* 0x000fc800078ec0ff */
[----:B------:R-:W-:Y:S01]  /*0160*/  PRMT R5, R2, 0x7604, R5 ;  /* 0x0000760402057816 */ /* 0x000fe20000000005 */
[----:B------:R-:W-:Y:S01]  /*0170*/  IMAD.SHL.U32 R2, R4, 0x4, RZ ;  /* 0x0000000404027824 */ /* 0x000fe200078e00ff */
[----:B---3--:R-:W-:-:S04]  /*0180*/  PRMT R0, R6, 0x7710, RZ ;  /* 0x0000771006007816 */ /* 0x008fc800000000ff */
[----:B------:R-:W-:-:S04]  /*0190*/  PRMT R0, R0, 0x7054, R5 ;  /* 0x0000705400007816 */ /* 0x000fc80000000005 */
[----:B------:R-:W-:-:S04]  /*01a0*/  PRMT R0, R7, 0x654, R0 ;  /* 0x0000065407007816 */ /* 0x000fc80000000000 */
[----:B-1----:R0:W-:Y:S02]  /*01b0*/  SUST.D.BA.2D.STRONG.SM.TRAP [R2], R0, UR4 ;  /* 0x70ff040002007f9d */ /* 0x0021e4000810a900 */
[----:B0-----:R-:W-:Y:S05]  /*01c0*/  EXIT ;  /* 0x000000000000794d */ /* 0x001fea0003800000 */
.L_x_135:
        /* <DEDUP_REMOVED lines=11> */
.L_x_154:


//--------------------- .nv.shared.reserved.0     --------------------------
	.section	.nv.shared.reserved.0,"aw",@nobits
	.weak		__nv_reservedSMEM_offset_0_alias
	.size		__nv_reservedSMEM_offset_0_alias, 0, 64
	.other		__nv_reservedSMEM_offset_0_alias,@"STO_CUDA_RESERVED_SHARED STV_DEFAULT"
__nv_reservedSMEM_offset_0_alias:
	.zero		0
	.zero		64


//--------------------- .nv.shared.colorComponentAtPixel --------------------------
	.section	.nv.shared.colorComponentAtPixel,"aw",@nobits
	.sectionflags	@""
	.align	16
.nv.shared.colorComponentAtPixel:
	.zero		1040


//--------------------- .nv.shared.labelComponentsShared --------------------------
	.section	.nv.shared.labelComponentsShared,"aw",@nobits
	.sectionflags	@""
	.align	4
.nv.shared.labelComponentsShared:
	.zero		10272


//--------------------- .nv.shared.labelComponentsSharedWithConnections --------------------------
	.section	.nv.shared.labelComponentsSharedWithConnections,"aw",@nobits
	.sectionflags	@""
	.align	4
.nv.shared.labelComponentsSharedWithConnections:
	.zero		5648


//--------------------- .nv.constant0.readPixelValue --------------------------
	.section	.nv.constant0.readPixelValue,"a",@progbits
	.sectionflags	@""
	.align	4
.nv.constant0.readPixelValue:
	.zero		944


//--------------------- .nv.constant0.colorComponentAtPixelExact --------------------------
	.section	.nv.constant0.colorComponentAtPixelExact,"a",@progbits
	.sectionflags	@""
	.align	4
.nv.constant0.colorComponentAtPixelExact:
	.zero		931


//--------------------- .nv.constant0.colorComponentAtPixel --------------------------
	.section	.nv.constant0.colorComponentAtPixel,"a",@progbits
	.sectionflags	@""
	.align	4
.nv.constant0.colorComponentAtPixel:
	.zero		928


//--------------------- .nv.constant0.copyToSurface --------------------------
	.section	.nv.constant0.copyToSurface,"a",@progbits
	.sectionflags	@""
	.align	4
.nv.constant0.copyToSurface:
	.zero		920


//--------------------- .nv.constant0.copyToInterleavedBuf --------------------------
	.section	.nv.constant0.copyToInterleavedBuf,"a",@progbits
	.sectionflags	@""
	.align	4
.nv.constant0.copyToInterleavedBuf:
	.zero		920


//--------------------- .nv.constant0.copyToSurfaceUnsigned --------------------------
	.section	.nv.constant0.copyToSurfaceUnsigned,"a",@progbits
	.sectionflags	@""
	.align	4
.nv.constant0.copyToSurfaceUnsigned:
	.zero		920


//--------------------- .nv.constant0.labelComponentsRowed --------------------------
	.section	.nv.constant0.labelComponentsRowed,"a",@progbits
	.sectionflags	@""
	.align	4
.nv.constant0.labelComponentsRowed:
	.zero		944


//--------------------- .nv.constant0.labelComponents --------------------------
	.section	.nv.constant0.labelComponents,"a",@progbits
	.sectionflags	@""
	.align	4
.nv.constant0.labelComponents:
	.zero		960


//--------------------- .nv.constant0.labelComponentsMasterLabel --------------------------
	.section	.nv.constant0.labelComponentsMasterLabel,"a",@progbits
	.sectionflags	@""
	.align	4
.nv.constant0.labelComponentsMasterLabel:
	.zero		960


//--------------------- .nv.constant0.labelComponentsShared --------------------------
	.section	.nv.constant0.labelComponentsShared,"a",@progbits
	.sectionflags	@""
	.align	4
.nv.constant0.labelComponentsShared:
	.zero		962


//--------------------- .nv.constant0.labelPixelsRowed --------------------------
	.section	.nv.constant0.labelPixelsRowed,"a",@progbits
	.sectionflags	@""
	.align	4
.nv.constant0.labelPixelsRowed:
	.zero		912


//--------------------- .nv.constant0.labelComponentsSharedWithConnections --------------------------
	.section	.nv.constant0.labelComponentsSharedWithConnections,"a",@progbits
	.sectionflags	@""
	.align	4
.nv.constant0.labelComponentsSharedWithConnections:
	.zero		938


//--------------------- .nv.constant0.labelWithConnectionInfo --------------------------
	.section	.nv.constant0.labelWithConnectionInfo,"a",@progbits
	.sectionflags	@""
	.align	4
.nv.constant0.labelWithConnectionInfo:
	.zero		936


//--------------------- .nv.constant0.labelPixelsCombinations --------------------------
	.section	.nv.constant0.labelPixelsCombinations,"a",@progbits
	.sectionflags	@""
	.align	4
.nv.constant0.labelPixelsCombinations:
	.zero		912


//--------------------- .nv.constant0.labelPixels --------------------------
	.section	.nv.constant0.labelPixels,"a",@progbits
	.sectionflags	@""
	.align	4
.nv.constant0.labelPixels:
	.zero		912


//--------------------- .nv.constant0.interleaveRGB --------------------------
	.section	.nv.constant0.interleaveRGB,"a",@progbits
	.sectionflags	@""
	.align	4
.nv.constant0.interleaveRGB:
	.zero		936


//--------------------- .nv.constant0.writeToSurface --------------------------
	.section	.nv.constant0.writeToSurface,"a",@progbits
	.sectionflags	@""
	.align	4
.nv.constant0.writeToSurface:
	.zero		915


//--------------------- SYMBOLS --------------------------

	.type		.nv.reservedSmem.offset0,@object
	.size		.nv.reservedSmem.offset0,0x4
	.type		.nv.reservedSmem.cap,@object
	.size		.nv.reservedSmem.cap,0x4
